def matmul_kernel(
    a_ptr,
    b_ptr,
    c_ptr,
    M,
    N,
    K,
    stride_am,
    stride_ak,
    stride_bk,
    stride_bn,
    stride_cm,
    stride_cn,
    BLOCK_M: tl.constexpr,
    BLOCK_N: tl.constexpr,
    BLOCK_K: tl.constexpr,
    GROUP_M: tl.constexpr,
):
    pid = tl.program_id(axis=0)
    num_pid_m = tl.cdiv(M, BLOCK_M)
    num_pid_n = tl.cdiv(N, BLOCK_N)
    num_pid_in_group = GROUP_M * num_pid_n
    group_id = pid // num_pid_in_group
    first_pid_m = group_id * GROUP_M
    group_size_m = min(num_pid_m - first_pid_m, GROUP_M)
    pid_m = first_pid_m + ((pid % num_pid_in_group) % group_size_m)
    pid_n = (pid % num_pid_in_group) // group_size_m

    offs_am = (pid_m * BLOCK_M + tl.arange(0, BLOCK_M)) % M
    offs_bn = (pid_n * BLOCK_N + tl.arange(0, BLOCK_N)) % N
    offs_k = tl.arange(0, BLOCK_K)
    a_ptrs = a_ptr + offs_am[:, None] * stride_am + offs_k[None, :] * stride_ak
    b_ptrs = b_ptr + offs_k[:, None] * stride_bk + offs_bn[None, :] * stride_bn

    acc = tl.zeros((BLOCK_M, BLOCK_N), dtype=tl.float32)
    for kk in range(0, tl.cdiv(K, BLOCK_K)):
        a = tl.load(a_ptrs, mask=offs_k[None, :] < K - kk * BLOCK_K, other=0.0)
        b = tl.load(b_ptrs, mask=offs_k[:, None] < K - kk * BLOCK_K, other=0.0)
        acc = tl.dot(a, b, acc)
        a_ptrs += BLOCK_K * stride_ak
        b_ptrs += BLOCK_K * stride_bk

    c = acc.to(c_ptr.dtype.element_ty)
    offs_cm = pid_m * BLOCK_M + tl.arange(0, BLOCK_M)
    offs_cn = pid_n * BLOCK_N + tl.arange(0, BLOCK_N)
    c_ptrs = c_ptr + offs_cm[:, None] * stride_cm + offs_cn[None, :] * stride_cn
    mask = (offs_cm[:, None] < M) & (offs_cn[None, :] < N)
    tl.store(c_ptrs, c, mask=mask)

# config = {"BLOCK_K": 32, "BLOCK_M": 32, "BLOCK_N": 512, "GROUP_M": 8, "arch": "sm_80", "dtype": "fp16", "num_ctas": 1, "num_stages": 2, "num_warps": 8}
# arch = sm_80


// ===== COMPILED SASS (sm_80) =====

	.target	sm_80

	.elftype	@"ET_EXEC"


//--------------------- .note.nv.tkinfo           --------------------------
	.section	.note.nv.tkinfo,"",@"SHT_NOTE"
	.sectionflags	@"SHF_NOTE_NV_TKINFO"
	.tkinfo
        /*0018*/ 	.word	0x00000002
        /*0030*/ 	.string	""
        /*0030*/ 	.string	"ptxas"
        /*0030*/ 	.string	"Cuda compilation tools, release 13.0, V13.0.88"
        /*0030*/ 	.string	"Build cuda_13.0.r13.0/compiler.36424714_0"
        /*0030*/ 	.string	"-v  -suppress-debug-info  -lineinfo  -arch sm_80 "



//--------------------- .note.nv.cuinfo           --------------------------
	.section	.note.nv.cuinfo,"",@"SHT_NOTE"
	.sectionflags	@"SHF_NOTE_NV_CUINFO"
        /*0018*/ 	.short	0x0002
        /*001a*/ 	.short	0x0050
        /*001c*/ 	.short	0x0082
	.zero		2


//--------------------- .nv.info                  --------------------------
	.section	.nv.info,"",@"SHT_CUDA_INFO"
	.align	4


	//----- nvinfo : EIATTR_REGCOUNT
	.align		4
        /*0000*/ 	.byte	0x04, 0x2f
        /*0002*/ 	.short	(.L_1 - .L_0)
	.align		4
.L_0:
        /*0004*/ 	.word	index@(matmul_kernel)
        /*0008*/ 	.word	0x000000ff


	//----- nvinfo : EIATTR_FRAME_SIZE
	.align		4
.L_1:
        /*000c*/ 	.byte	0x04, 0x11
        /*000e*/ 	.short	(.L_3 - .L_2)
	.align		4
.L_2:
        /*0010*/ 	.word	index@(matmul_kernel)
        /*0014*/ 	.word	0x000000c8


	//----- nvinfo : EIATTR_MIN_STACK_SIZE
	.align		4
.L_3:
        /*0018*/ 	.byte	0x04, 0x12
        /*001a*/ 	.short	(.L_5 - .L_4)
	.align		4
.L_4:
        /*001c*/ 	.word	index@(matmul_kernel)
        /*0020*/ 	.word	0x000000c8
.L_5:


//--------------------- .nv.info.matmul_kernel    --------------------------
	.section	.nv.info.matmul_kernel,"",@"SHT_CUDA_INFO"
	.sectionflags	@""
	.align	4


	//----- nvinfo : EIATTR_CUDA_API_VERSION
	.align		4
        /*0000*/ 	.byte	0x04, 0x37
        /*0002*/ 	.short	(.L_7 - .L_6)
.L_6:
        /*0004*/ 	.word	0x00000082


	//----- nvinfo : EIATTR_SW2861232_WAR
	.align		4
.L_7:
        /*0008*/ 	.byte	0x01, 0x35
	.zero		2


	//----- nvinfo : EIATTR_PARAM_CBANK
	.align		4
        /*000c*/ 	.byte	0x04, 0x0a
        /*000e*/ 	.short	(.L_9 - .L_8)
	.align		4
.L_8:
        /*0010*/ 	.word	index@(.nv.constant0.matmul_kernel)
        /*0014*/ 	.short	0x0160
        /*0016*/ 	.short	0x0050


	//----- nvinfo : EIATTR_CBANK_PARAM_SIZE
	.align		4
.L_9:
        /*0018*/ 	.byte	0x03, 0x19
        /*001a*/ 	.short	0x0050


	//----- nvinfo : EIATTR_KPARAM_INFO
	.align		4
        /*001c*/ 	.byte	0x04, 0x17
        /*001e*/ 	.short	(.L_11 - .L_10)
.L_10:
        /*0020*/ 	.word	0x00000000
        /*0024*/ 	.short	0x000d
        /*0026*/ 	.short	0x0048
        /*0028*/ 	.byte	0x00, 0xf4, 0x21, 0x00


	//----- nvinfo : EIATTR_KPARAM_INFO
	.align		4
.L_11:
        /*002c*/ 	.byte	0x04, 0x17
        /*002e*/ 	.short	(.L_13 - .L_12)
.L_12:
        /*0030*/ 	.word	0x00000000
        /*0034*/ 	.short	0x000c
        /*0036*/ 	.short	0x0040
        /*0038*/ 	.byte	0x00, 0xf4, 0x21, 0x00


	//----- nvinfo : EIATTR_KPARAM_INFO
	.align		4
.L_13:
        /*003c*/ 	.byte	0x04, 0x17
        /*003e*/ 	.short	(.L_15 - .L_14)
.L_14:
        /*0040*/ 	.word	0x00000000
        /*0044*/ 	.short	0x000b
        /*0046*/ 	.short	0x0038
        /*0048*/ 	.byte	0x00, 0xf0, 0x11, 0x00


	//----- nvinfo : EIATTR_KPARAM_INFO
	.align		4
.L_15:
        /*004c*/ 	.byte	0x04, 0x17
        /*004e*/ 	.short	(.L_17 - .L_16)
.L_16:
        /*0050*/ 	.word	0x00000000
        /*0054*/ 	.short	0x000a
        /*0056*/ 	.short	0x0034
        /*0058*/ 	.byte	0x00, 0xf0, 0x11, 0x00


	//----- nvinfo : EIATTR_KPARAM_INFO
	.align		4
.L_17:
        /*005c*/ 	.byte	0x04, 0x17
        /*005e*/ 	.short	(.L_19 - .L_18)
.L_18:
        /*0060*/ 	.word	0x00000000
        /*0064*/ 	.short	0x0009
        /*0066*/ 	.short	0x0030
        /*0068*/ 	.byte	0x00, 0xf0, 0x11, 0x00


	//----- nvinfo : EIATTR_KPARAM_INFO
	.align		4
.L_19:
        /*006c*/ 	.byte	0x04, 0x17
        /*006e*/ 	.short	(.L_21 - .L_20)
.L_20:
        /*0070*/ 	.word	0x00000000
        /*0074*/ 	.short	0x0008
        /*0076*/ 	.short	0x002c
        /*0078*/ 	.byte	0x00, 0xf0, 0x11, 0x00


	//----- nvinfo : EIATTR_KPARAM_INFO
	.align		4
.L_21:
        /*007c*/ 	.byte	0x04, 0x17
        /*007e*/ 	.short	(.L_23 - .L_22)
.L_22:
        /*0080*/ 	.word	0x00000000
        /*0084*/ 	.short	0x0007
        /*0086*/ 	.short	0x0028
        /*0088*/ 	.byte	0x00, 0xf0, 0x11, 0x00


	//----- nvinfo : EIATTR_KPARAM_INFO
	.align		4
.L_23:
        /*008c*/ 	.byte	0x04, 0x17
        /*008e*/ 	.short	(.L_25 - .L_24)
.L_24:
        /*0090*/ 	.word	0x00000000
        /*0094*/ 	.short	0x0006
        /*0096*/ 	.short	0x0024
        /*0098*/ 	.byte	0x00, 0xf0, 0x11, 0x00


	//----- nvinfo : EIATTR_KPARAM_INFO
	.align		4
.L_25:
        /*009c*/ 	.byte	0x04, 0x17
        /*009e*/ 	.short	(.L_27 - .L_26)
.L_26:
        /*00a0*/ 	.word	0x00000000
        /*00a4*/ 	.short	0x0005
        /*00a6*/ 	.short	0x0020
        /*00a8*/ 	.byte	0x00, 0xf0, 0x11, 0x00


	//----- nvinfo : EIATTR_KPARAM_INFO
	.align		4
.L_27:
        /*00ac*/ 	.byte	0x04, 0x17
        /*00ae*/ 	.short	(.L_29 - .L_28)
.L_28:
        /*00b0*/ 	.word	0x00000000
        /*00b4*/ 	.short	0x0004
        /*00b6*/ 	.short	0x001c
        /*00b8*/ 	.byte	0x00, 0xf0, 0x11, 0x00


	//----- nvinfo : EIATTR_KPARAM_INFO
	.align		4
.L_29:
        /*00bc*/ 	.byte	0x04, 0x17
        /*00be*/ 	.short	(.L_31 - .L_30)
.L_30:
        /*00c0*/ 	.word	0x00000000
        /*00c4*/ 	.short	0x0003
        /*00c6*/ 	.short	0x0018
        /*00c8*/ 	.byte	0x00, 0xf0, 0x11, 0x00


	//----- nvinfo : EIATTR_KPARAM_INFO
	.align		4
.L_31:
        /*00cc*/ 	.byte	0x04, 0x17
        /*00ce*/ 	.short	(.L_33 - .L_32)
.L_32:
        /*00d0*/ 	.word	0x00000000
        /*00d4*/ 	.short	0x0002
        /*00d6*/ 	.short	0x0010
        /*00d8*/ 	.byte	0x00, 0xf4, 0x21, 0x00


	//----- nvinfo : EIATTR_KPARAM_INFO
	.align		4
.L_33:
        /*00dc*/ 	.byte	0x04, 0x17
        /*00de*/ 	.short	(.L_35 - .L_34)
.L_34:
        /*00e0*/ 	.word	0x00000000
        /*00e4*/ 	.short	0x0001
        /*00e6*/ 	.short	0x0008
        /*00e8*/ 	.byte	0x00, 0xf4, 0x21, 0x00


	//----- nvinfo : EIATTR_KPARAM_INFO
	.align		4
.L_35:
        /*00ec*/ 	.byte	0x04, 0x17
        /*00ee*/ 	.short	(.L_37 - .L_36)
.L_36:
        /*00f0*/ 	.word	0x00000000
        /*00f4*/ 	.short	0x0000
        /*00f6*/ 	.short	0x0000
        /*00f8*/ 	.byte	0x00, 0xf4, 0x21, 0x00


	//----- nvinfo : EIATTR_MAXREG_COUNT
	.align		4
.L_37:
        /*00fc*/ 	.byte	0x03, 0x1b
        /*00fe*/ 	.short	0x00ff


	//----- nvinfo : EIATTR_NUM_BARRIERS
	.align		4
        /*0100*/ 	.byte	0x02, 0x4c
        /*0102*/ 	.byte	0x01
	.zero		1


	//----- nvinfo : EIATTR_ANNOTATIONS
	.align		4
        /*0104*/ 	.byte	0x04, 0x55
        /*0106*/ 	.short	(.L_39 - .L_38)


	//   ....[0]....
.L_38:
        /*0108*/ 	.word	0x00000001
        /*010c*/ 	.byte	0xa0, 0x05, 0x00, 0x00, 0x01, 0x00, 0x00, 0x00, 0xe0, 0x05, 0x00, 0x00, 0x01, 0x00, 0x00, 0x00
        /* <DEDUP_REMOVED lines=48> */
        /*041c*/ 	.byte	0x20, 0x8f, 0x00, 0x00


	//----- nvinfo : EIATTR_MERCURY_ISA_VERSION
	.align		4
.L_39:
        /*0420*/ 	.byte	0x03, 0x5f
        /*0422*/ 	.short	0x0000


	//----- nvinfo : EIATTR_EXIT_INSTR_OFFSETS
	.align		4
        /*0424*/ 	.byte	0x04, 0x1c
        /*0426*/ 	.short	(.L_41 - .L_40)


	//   ....[0]....
.L_40:
        /*0428*/ 	.word	0x000096f0


	//   ....[1]....
        /*042c*/ 	.word	0x00009720


	//----- nvinfo : EIATTR_REQNTID
	.align		4
.L_41:
        /*0430*/ 	.byte	0x04, 0x10
        /*0432*/ 	.short	(.L_43 - .L_42)
.L_42:
        /*0434*/ 	.word	0x00000100
        /*0438*/ 	.word	0x00000001
        /*043c*/ 	.word	0x00000001
.L_43:


//--------------------- .nv.callgraph             --------------------------
	.section	.nv.callgraph,"",@"SHT_CUDA_CALLGRAPH"
	.align	4
	.sectionentsize	8
	.align		4
        /*0000*/ 	.word	0x00000000
	.align		4
        /*0004*/ 	.word	0xffffffff
	.align		4
        /*0008*/ 	.word	0x00000000
	.align		4
        /*000c*/ 	.word	0xfffffffe
	.align		4
        /*0010*/ 	.word	0x00000000
	.align		4
        /*0014*/ 	.word	0xfffffffd
	.align		4
        /*0018*/ 	.word	0x00000000
	.align		4
        /*001c*/ 	.word	0xfffffffc


//--------------------- .nv.rel.action            --------------------------
	.section	.nv.rel.action,"",@"SHT_CUDA_RELOCINFO"
	.align	8
	.sectionentsize	8
        /*0000*/ 	.byte	0x73, 0x00, 0x00, 0x00, 0x00, 0x00, 0x00, 0x00, 0x00, 0x00, 0x00, 0x11, 0x25, 0x00, 0x05, 0x36


//--------------------- .nv.constant0.matmul_kernel --------------------------
	.section	.nv.constant0.matmul_kernel,"a",@progbits
	.sectionflags	@""
	.align	4
.nv.constant0.matmul_kernel:
	.zero		432


//--------------------- .text.matmul_kernel       --------------------------
	.section	.text.matmul_kernel,"ax",@progbits
	.sectioninfo	@"SHI_REGISTERS=255"
	.align	128
        .global         matmul_kernel
        .type           matmul_kernel,@function
        .size           matmul_kernel,(.L_x_5 - matmul_kernel)
        .other          matmul_kernel,@"STO_CUDA_ENTRY STV_DEFAULT"
matmul_kernel:
.text.matmul_kernel:
[----:B------:R-:W-:-:S03]  /*0000*/  IMAD.MOV.U32 R1, RZ, RZ, c[0x0][0x28] ;  /* 0x00000a00ff017624 */ /* 0x000fc600078e00ff */
[----:B------:R-:W-:Y:S01]  /*0010*/  IMAD.MOV.U32 R0, RZ, RZ, c[0x0][0x17c] ;  /* 0x00005f00ff007624 */ /* 0x000fe200078e00ff */
[----:B------:R-:W0:Y:S01]  /*0020*/  S2R R5, SR_CTAID.X ;  /* 0x0000000000057919 */ /* 0x000e220000002500 */
[----:B------:R-:W-:Y:S01]  /*0030*/  IADD3 R1, R1, -0xc8, RZ ;  /* 0xffffff3801017810 */ /* 0x000fe20007ffe0ff */
[----:B------:R-:W-:Y:S01]  /*0040*/  IMAD.MOV.U32 R158, RZ, RZ, c[0x0][0x180] ;  /* 0x00006000ff9e7624 */ /* 0x000fe200078e00ff */
[----:B------:R-:W-:Y:S01]  /*0050*/  ULDC UR4, c[0x0][0x180] ;  /* 0x0000600000047ab9 */ /* 0x000fe20000000800 */
[----:B------:R-:W-:Y:S01]  /*0060*/  IADD3 R0, R0, 0x1ff, RZ ;  /* 0x000001ff00007810 */ /* 0x000fe20007ffe0ff */
[----:B------:R-:W1:Y:S01]  /*0070*/  S2R R32, SR_TID.X ;  /* 0x0000000000207919 */ /* 0x000e620000002100 */
[----:B------:R-:W-:Y:S01]  /*0080*/  ULDC.64 UR6, c[0x0][0x118] ;  /* 0x0000460000067ab9 */ /* 0x000fe20000000a00 */
[----:B------:R-:W-:Y:S02]  /*0090*/  IADD3 R158, R158, 0x1f, RZ ;  /* 0x0000001f9e9e7810 */ /* 0x000fe40007ffe0ff */
[----:B------:R-:W-:-:S04]  /*00a0*/  SHF.R.S32.HI R3, RZ, 0x1f, R0 ;  /* 0x0000001fff037819 */ /* 0x000fc80000011400 */
[----:B------:R-:W-:-:S04]  /*00b0*/  LEA.HI R3, R3, R0, RZ, 0x9 ;  /* 0x0000000003037211 */ /* 0x000fc800078f48ff */
[----:B------:R-:W-:-:S05]  /*00c0*/  SHF.R.S32.HI R3, RZ, 0x9, R3 ;  /* 0x00000009ff037819 */ /* 0x000fca0000011403 */
[----:B------:R-:W-:Y:S01]  /*00d0*/  IMAD.SHL.U32 R4, R3, 0x8, RZ ;  /* 0x0000000803047824 */ /* 0x000fe200078e00ff */
[----:B0-----:R-:W-:-:S04]  /*00e0*/  IABS R8, R5 ;  /* 0x0000000500087213 */ /* 0x001fc80000000000 */
[-C--:B------:R-:W-:Y:S02]  /*00f0*/  IABS R7, R4.reuse ;  /* 0x0000000400077213 */ /* 0x080fe40000000000 */
[----:B------:R-:W-:Y:S02]  /*0100*/  IABS R10, R4 ;  /* 0x00000004000a7213 */ /* 0x000fe40000000000 */
[----:B------:R-:W0:Y:S01]  /*0110*/  I2F.RP R0, R7 ;  /* 0x0000000700007306 */ /* 0x000e220000209400 */
[----:B-1----:R-:W-:Y:S02]  /*0120*/  SHF.R.U32.HI R236, RZ, 0x5, R32 ;  /* 0x00000005ffec7819 */ /* 0x002fe40000011620 */
[----:B------:R-:W-:Y:S02]  /*0130*/  LOP3.LUT R38, R32, 0x1f, RZ, 0xc0, !PT ;  /* 0x0000001f20267812 */ /* 0x000fe400078ec0ff */
[----:B------:R-:W-:-:S04]  /*0140*/  SGXT.U32 R236, R236, 0x3 ;  /* 0x00000003ecec781a */ /* 0x000fc80000000000 */
[C---:B------:R-:W-:Y:S02]  /*0150*/  LOP3.LUT R40, R236.reuse, 0x8, RZ, 0xfc, !PT ;  /* 0x00000008ec287812 */ /* 0x040fe400078efcff */
[C---:B------:R-:W-:Y:S02]  /*0160*/  LOP3.LUT R42, R236.reuse, 0x10, RZ, 0xfc, !PT ;  /* 0x00000010ec2a7812 */ /* 0x040fe400078efcff */
[----:B------:R-:W-:Y:S01]  /*0170*/  LOP3.LUT R44, R236, 0x18, RZ, 0xfc, !PT ;  /* 0x00000018ec2c7812 */ /* 0x000fe200078efcff */
[----:B0-----:R-:W0:Y:S02]  /*0180*/  MUFU.RCP R0, R0 ;  /* 0x0000000000007308 */ /* 0x001e240000001000 */
[----:B0-----:R-:W-:Y:S01]  /*0190*/  IADD3 R2, R0, 0xffffffe, RZ ;  /* 0x0ffffffe00027810 */ /* 0x001fe20007ffe0ff */
[----:B------:R-:W-:-:S05]  /*01a0*/  IMAD.MOV R0, RZ, RZ, -R10 ;  /* 0x000000ffff007224 */ /* 0x000fca00078e0a0a */
[----:B------:R0:W1:Y:S02]  /*01b0*/  F2I.FTZ.U32.TRUNC.NTZ R3, R2 ;  /* 0x0000000200037305 */ /* 0x000064000021f000 */
[----:B0-----:R-:W-:Y:S02]  /*01c0*/  IMAD.MOV.U32 R2, RZ, RZ, RZ ;  /* 0x000000ffff027224 */ /* 0x001fe400078e00ff */
[----:B-1----:R-:W-:-:S04]  /*01d0*/  IMAD.MOV R6, RZ, RZ, -R3 ;  /* 0x000000ffff067224 */ /* 0x002fc800078e0a03 */
[----:B------:R-:W-:Y:S02]  /*01e0*/  IMAD R9, R6, R7, RZ ;  /* 0x0000000706097224 */ /* 0x000fe400078e02ff */
[----:B------:R-:W-:Y:S02]  /*01f0*/  IMAD.MOV.U32 R6, RZ, RZ, R8 ;  /* 0x000000ffff067224 */ /* 0x000fe400078e0008 */
[----:B------:R-:W-:-:S06]  /*0200*/  IMAD.HI.U32 R3, R3, R9, R2 ;  /* 0x0000000903037227 */ /* 0x000fcc00078e0002 */
[----:B------:R-:W-:-:S04]  /*0210*/  IMAD.HI.U32 R3, R3, R6, RZ ;  /* 0x0000000603037227 */ /* 0x000fc800078e00ff */
[----:B------:R-:W-:-:S05]  /*0220*/  IMAD R0, R3, R0, R6 ;  /* 0x0000000003007224 */ /* 0x000fca00078e0206 */
[----:B------:R-:W-:-:S13]  /*0230*/  ISETP.GT.U32.AND P1, PT, R7, R0, PT ;  /* 0x000000000700720c */ /* 0x000fda0003f24070 */
[----:B------:R-:W-:Y:S01]  /*0240*/  @!P1 IMAD.IADD R0, R0, 0x1, -R7 ;  /* 0x0000000100009824 */ /* 0x000fe200078e0a07 */
[----:B------:R-:W-:Y:S02]  /*0250*/  @!P1 IADD3 R3, R3, 0x1, RZ ;  /* 0x0000000103039810 */ /* 0x000fe40007ffe0ff */
[----:B------:R-:W-:Y:S02]  /*0260*/  ISETP.NE.AND P1, PT, R4, RZ, PT ;  /* 0x000000ff0400720c */ /* 0x000fe40003f25270 */
[----:B------:R-:W-:Y:S02]  /*0270*/  ISETP.GE.U32.AND P0, PT, R0, R7, PT ;  /* 0x000000070000720c */ /* 0x000fe40003f06070 */
[----:B------:R-:W-:-:S04]  /*0280*/  LOP3.LUT R0, R5, R4, RZ, 0x3c, !PT ;  /* 0x0000000405007212 */ /* 0x000fc800078e3cff */
[----:B------:R-:W-:Y:S01]  /*0290*/  ISETP.GE.AND P2, PT, R0, RZ, PT ;  /* 0x000000ff0000720c */ /* 0x000fe20003f46270 */
[----:B------:R-:W-:-:S05]  /*02a0*/  IMAD.MOV.U32 R0, RZ, RZ, 0x1f ;  /* 0x0000001fff007424 */ /* 0x000fca00078e00ff */
[----:B------:R-:W-:Y:S02]  /*02b0*/  IADD3 R0, R0, c[0x0][0x178], RZ ;  /* 0x00005e0000007a10 */ /* 0x000fe40007ffe0ff */
[----:B------:R-:W-:-:S05]  /*02c0*/  @P0 IADD3 R3, R3, 0x1, RZ ;  /* 0x0000000103030810 */ /* 0x000fca0007ffe0ff */
[----:B------:R-:W-:Y:S01]  /*02d0*/  IMAD.MOV.U32 R2, RZ, RZ, R3 ;  /* 0x000000ffff027224 */ /* 0x000fe200078e0003 */
[----:B------:R-:W-:-:S03]  /*02e0*/  SHF.R.S32.HI R3, RZ, 0x1f, R0 ;  /* 0x0000001fff037819 */ /* 0x000fc60000011400 */
[----:B------:R-:W-:Y:S01]  /*02f0*/  @!P2 IMAD.MOV R2, RZ, RZ, -R2 ;  /* 0x000000ffff02a224 */ /* 0x000fe200078e0a02 */
[----:B------:R-:W-:Y:S02]  /*0300*/  @!P1 LOP3.LUT R2, RZ, R4, RZ, 0x33, !PT ;  /* 0x00000004ff029212 */ /* 0x000fe400078e33ff */
[----:B------:R-:W-:-:S03]  /*0310*/  LEA.HI R3, R3, R0, RZ, 0x5 ;  /* 0x0000000003037211 */ /* 0x000fc600078f28ff */
[----:B------:R-:W-:Y:S02]  /*0320*/  IMAD.SHL.U32 R6, R2, 0x8, RZ ;  /* 0x0000000802067824 */ /* 0x000fe400078e00ff */
[----:B------:R-:W-:-:S03]  /*0330*/  IMAD.MOV R2, RZ, RZ, -R2 ;  /* 0x000000ffff027224 */ /* 0x000fc600078e0a02 */
[----:B------:R-:W-:Y:S01]  /*0340*/  LEA.HI.SX32 R3, R3, -R6, 0x1b ;  /* 0x8000000603037211 */ /* 0x000fe200078fdaff */
[----:B------:R-:W-:-:S03]  /*0350*/  IMAD R4, R4, R2, R5 ;  /* 0x0000000204047224 */ /* 0x000fc600078e0205 */
[----:B------:R-:W-:Y:S02]  /*0360*/  IMNMX R11, R3, 0x8, PT ;  /* 0x00000008030b7817 */ /* 0x000fe40003800200 */
[----:B------:R-:W-:Y:S02]  /*0370*/  IABS R9, R4 ;  /* 0x0000000400097213 */ /* 0x000fe40000000000 */
[----:B------:R-:W-:-:S04]  /*0380*/  IABS R7, R11 ;  /* 0x0000000b00077213 */ /* 0x000fc80000000000 */
[----:B------:R-:W0:Y:S08]  /*0390*/  I2F.RP R0, R7 ;  /* 0x0000000700007306 */ /* 0x000e300000209400 */
[----:B0-----:R-:W0:Y:S02]  /*03a0*/  MUFU.RCP R0, R0 ;  /* 0x0000000000007308 */ /* 0x001e240000001000 */
[----:B0-----:R-:W-:-:S06]  /*03b0*/  IADD3 R3, R0, 0xffffffe, RZ ;  /* 0x0ffffffe00037810 */ /* 0x001fcc0007ffe0ff */
[----:B------:R-:W0:Y:S02]  /*03c0*/  F2I.FTZ.U32.TRUNC.NTZ R3, R3 ;  /* 0x0000000300037305 */ /* 0x000e24000021f000 */
[----:B0-----:R-:W-:-:S04]  /*03d0*/  IMAD.MOV R8, RZ, RZ, -R3 ;  /* 0x000000ffff087224 */ /* 0x001fc800078e0a03 */
[----:B------:R-:W-:Y:S01]  /*03e0*/  IMAD.MOV.U32 R2, RZ, RZ, R8 ;  /* 0x000000ffff027224 */ /* 0x000fe200078e0008 */
[----:B------:R-:W-:-:S03]  /*03f0*/  IABS R8, R11 ;  /* 0x0000000b00087213 */ /* 0x000fc60000000000 */
[----:B------:R-:W-:Y:S02]  /*0400*/  IMAD R5, R2, R7, RZ ;  /* 0x0000000702057224 */ /* 0x000fe400078e02ff */
[----:B------:R-:W-:Y:S02]  /*0410*/  IMAD.MOV.U32 R2, RZ, RZ, RZ ;  /* 0x000000ffff027224 */ /* 0x000fe400078e00ff */
[----:B------:R-:W-:Y:S02]  /*0420*/  IMAD.MOV R0, RZ, RZ, -R8 ;  /* 0x000000ffff007224 */ /* 0x000fe400078e0a08 */
        /* <DEDUP_REMOVED lines=9> */
[----:B------:R-:W-:-:S07]  /*04c0*/  ISETP.GE.AND P2, PT, R0, RZ, PT ;  /* 0x000000ff0000720c */ /* 0x000fce0003f46270 */
[----:B------:R-:W-:Y:S02]  /*04d0*/  @P0 IADD3 R2, R2, 0x1, RZ ;  /* 0x0000000102020810 */ /* 0x000fe40007ffe0ff */
[----:B------:R-:W-:-:S04]  /*04e0*/  ISETP.GT.AND P0, PT, R158, 0x1f, PT ;  /* 0x0000001f9e00780c */ /* 0x000fc80003f04270 */
[----:B------:R-:W-:Y:S01]  /*04f0*/  @!P2 IMAD.MOV R2, RZ, RZ, -R2 ;  /* 0x000000ffff02a224 */ /* 0x000fe200078e0a02 */
[----:B------:R-:W-:-:S05]  /*0500*/  @!P1 LOP3.LUT R2, RZ, R11, RZ, 0x33, !PT ;  /* 0x0000000bff029212 */ /* 0x000fca00078e33ff */
[----:B------:R-:W-:Y:S02]  /*0510*/  IMAD.SHL.U32 R237, R2, 0x200, RZ ;  /* 0x0000020002ed7824 */ /* 0x000fe400078e00ff */
[----:B------:R-:W-:-:S03]  /*0520*/  IMAD.MOV R0, RZ, RZ, -R2 ;  /* 0x000000ffff007224 */ /* 0x000fc600078e0a02 */
[----:B------:R-:W-:Y:S01]  /*0530*/  LOP3.LUT R164, R237, R236, RZ, 0xfc, !PT ;  /* 0x000000eceda47212 */ /* 0x000fe200078efcff */
[----:B------:R-:W-:Y:S01]  /*0540*/  IMAD R0, R11, R0, R4 ;  /* 0x000000000b007224 */ /* 0x000fe200078e0204 */
[----:B------:R-:W-:Y:S02]  /*0550*/  LOP3.LUT R239, R237, 0x8, R236, 0xfe, !PT ;  /* 0x00000008edef7812 */ /* 0x000fe400078efeec */
[----:B------:R-:W-:Y:S01]  /*0560*/  LOP3.LUT R28, R164, 0x20, RZ, 0xfc, !PT ;  /* 0x00000020a41c7812 */ /* 0x000fe200078efcff */
[----:B------:R-:W-:Y:S01]  /*0570*/  IMAD.IADD R0, R6, 0x1, R0 ;  /* 0x0000000106007824 */ /* 0x000fe200078e0200 */
[C---:B------:R-:W-:Y:S02]  /*0580*/  LOP3.LUT R30, R164.reuse, 0x28, RZ, 0xfc, !PT ;  /* 0x00000028a41e7812 */ /* 0x040fe400078efcff */
[C---:B------:R-:W-:Y:S01]  /*0590*/  LOP3.LUT R34, R164.reuse, 0x30, RZ, 0xfc, !PT ;  /* 0x00000030a4227812 */ /* 0x040fe200078efcff */
[----:B------:R0:W-:Y:S01]  /*05a0*/  STL [R1+0xac], R28 ;  /* 0x0000ac1c01007387 */ /* 0x0001e20000100800 */
[----:B------:R-:W-:Y:S01]  /*05b0*/  LOP3.LUT R36, R164, 0x38, RZ, 0xfc, !PT ;  /* 0x00000038a4247812 */ /* 0x000fe200078efcff */
[----:B------:R-:W-:Y:S01]  /*05c0*/  IMAD R240, R0, 0x20, R38 ;  /* 0x0000002000f07824 */ /* 0x000fe200078e0226 */
[C---:B------:R-:W-:Y:S01]  /*05d0*/  LOP3.LUT R46, R164.reuse, 0x40, RZ, 0xfc, !PT ;  /* 0x00000040a42e7812 */ /* 0x040fe200078efcff */
[----:B------:R0:W-:Y:S01]  /*05e0*/  STL [R1+0xa8], R30 ;  /* 0x0000a81e01007387 */ /* 0x0001e20000100800 */
[----:B------:R-:W-:-:S02]  /*05f0*/  LOP3.LUT R48, R164, 0x48, RZ, 0xfc, !PT ;  /* 0x00000048a4307812 */ /* 0x000fc400078efcff */
[C---:B------:R-:W-:Y:S01]  /*0600*/  LOP3.LUT R50, R164.reuse, 0x50, RZ, 0xfc, !PT ;  /* 0x00000050a4327812 */ /* 0x040fe200078efcff */
[----:B------:R0:W-:Y:S01]  /*0610*/  STL [R1+0xc0], R34 ;  /* 0x0000c02201007387 */ /* 0x0001e20000100800 */
[C---:B------:R-:W-:Y:S02]  /*0620*/  LOP3.LUT R52, R164.reuse, 0x58, RZ, 0xfc, !PT ;  /* 0x00000058a4347812 */ /* 0x040fe400078efcff */
[C---:B------:R-:W-:Y:S01]  /*0630*/  LOP3.LUT R54, R164.reuse, 0x60, RZ, 0xfc, !PT ;  /* 0x00000060a4367812 */ /* 0x040fe200078efcff */
[----:B------:R0:W-:Y:S01]  /*0640*/  STL [R1+0xbc], R36 ;  /* 0x0000bc2401007387 */ /* 0x0001e20000100800 */
[C---:B------:R-:W-:Y:S02]  /*0650*/  LOP3.LUT R56, R164.reuse, 0x68, RZ, 0xfc, !PT ;  /* 0x00000068a4387812 */ /* 0x040fe400078efcff */
        /* <DEDUP_REMOVED lines=57> */
[C-C-:B------:R-:W-:Y:S01]  /*09f0*/  LOP3.LUT R238, R237.reuse, 0x10, R236.reuse, 0xfe, !PT ;  /* 0x00000010edee7812 */ /* 0x140fe200078efeec */
[----:B------:R0:W-:Y:S01]  /*0a00*/  STL [R1+0x60], R84 ;  /* 0x0000605401007387 */ /* 0x0001e20000100800 */
[----:B------:R-:W-:Y:S02]  /*0a10*/  LOP3.LUT R237, R237, 0x18, R236, 0xfe, !PT ;  /* 0x00000018eded7812 */ /* 0x000fe400078efeec */
        /* <DEDUP_REMOVED lines=17> */
[----:B------:R-:W-:-:S03]  /*0b30*/  LOP3.LUT R241, R164, 0x1f8, RZ, 0xfc, !PT ;  /* 0x000001f8a4f17812 */ /* 0x000fc600078efcff */
[----:B------:R0:W-:Y:S04]  /*0b40*/  STL [R1+0x44], R98 ;  /* 0x0000446201007387 */ /* 0x0001e80000100800 */
        /* <DEDUP_REMOVED lines=16> */
[----:B------:R0:W-:Y:S01]  /*0c50*/  STL [R1], R139 ;  /* 0x0000008b01007387 */ /* 0x0001e20000100800 */
[----:B------:R-:W-:Y:S05]  /*0c60*/  @P0 BRA `(.L_x_0) ;  /* 0x0000013000000947 */ /* 0x000fea0003800000 */
[----:B------:R-:W-:Y:S01]  /*0c70*/  IMAD.SHL.U32 R0, R32, 0x20, RZ ;  /* 0x0000002020007824 */ /* 0x000fe200078e00ff */
[----:B------:R-:W-:Y:S01]  /*0c80*/  CS2R R120, SRZ ;  /* 0x0000000000787805 */ /* 0x000fe2000001ff00 */
[----:B------:R-:W-:Y:S01]  /*0c90*/  CS2R R122, SRZ ;  /* 0x00000000007a7805 */ /* 0x000fe2000001ff00 */
[----:B------:R-:W-:Y:S01]  /*0ca0*/  CS2R R16, SRZ ;  /* 0x0000000000107805 */ /* 0x000fe2000001ff00 */
[----:B------:R-:W-:Y:S01]  /*0cb0*/  CS2R R18, SRZ ;  /* 0x0000000000127805 */ /* 0x000fe2000001ff00 */
[----:B------:R1:W-:Y:S01]  /*0cc0*/  STL [R1+0xb0], R0 ;  /* 0x0000b00001007387 */ /* 0x0003e20000100800 */
[----:B------:R-:W-:Y:S01]  /*0cd0*/  CS2R R20, SRZ ;  /* 0x0000000000147805 */ /* 0x000fe2000001ff00 */
        /* <DEDUP_REMOVED lines=11> */
[----:B------:R-:W-:Y:S05]  /*0d90*/  BRA `(.L_x_1) ;  /* 0x00006e2000007947 */ /* 0x000fea0003800000 */
.L_x_0:
[----:B------:R-:W-:Y:S01]  /*0da0*/  IABS R0, c[0x0][0x17c] ;  /* 0x00005f0000007a13 */ /* 0x000fe20000000000 */
[----:B------:R-:W-:Y:S01]  /*0db0*/  IMAD.SHL.U32 R226, R32, 0x2, RZ ;  /* 0x0000000220e27824 */ /* 0x000fe200078e00ff */
[----:B------:R-:W-:Y:S01]  /*0dc0*/  IABS R3, c[0x0][0x178] ;  /* 0x00005e0000037a13 */ /* 0x000fe20000000000 */
[----:B------:R-:W-:Y:S01]  /*0dd0*/  IMAD R228, R44, c[0x0][0x188], RZ ;  /* 0x000062002ce47a24 */ /* 0x000fe200078e02ff */
[----:B------:R-:W1:Y:S01]  /*0de0*/  I2F.RP R2, R0 ;  /* 0x0000000000027306 */ /* 0x000e620000209400 */
[----:B------:R-:W-:Y:S01]  /*0df0*/  IABS R10, R241 ;  /* 0x000000f1000a7213 */ /* 0x000fe20000000000 */
[----:B------:R-:W-:Y:S01]  /*0e00*/  IMAD R230, R42, c[0x0][0x188], RZ ;  /* 0x000062002ae67a24 */ /* 0x000fe200078e02ff */
[----:B------:R-:W-:Y:S01]  /*0e10*/  IABS R11, R242 ;  /* 0x000000f2000b7213 */ /* 0x000fe20000000000 */
[----:B------:R-:W-:Y:S01]  /*0e20*/  IMAD R232, R40, c[0x0][0x188], RZ ;  /* 0x0000620028e87a24 */ /* 0x000fe200078e02ff */
[----:B------:R-:W-:Y:S01]  /*0e30*/  IABS R15, R244 ;  /* 0x000000f4000f7213 */ /* 0x000fe20000000000 */
[----:B------:R-:W-:Y:S01]  /*0e40*/  IMAD R234, R236, c[0x0][0x188], RZ ;  /* 0x00006200ecea7a24 */ /* 0x000fe200078e02ff */
[----:B------:R-:W-:Y:S01]  /*0e50*/  IABS R17, R245 ;  /* 0x000000f500117213 */ /* 0x000fe20000000000 */
[----:B------:R-:W2:Y:S01]  /*0e60*/  I2F.RP R8, R3 ;  /* 0x0000000300087306 */ /* 0x000ea20000209400 */
[----:B------:R-:W-:Y:S01]  /*0e70*/  IABS R21, R247 ;  /* 0x000000f700157213 */ /* 0x000fe20000000000 */
[----:B------:R-:W-:Y:S01]  /*0e80*/  IMAD R160, R38, c[0x0][0x18c], RZ ;  /* 0x0000630026a07a24 */ /* 0x000fe200078e02ff */
[----:B------:R-:W-:Y:S01]  /*0e90*/  IABS R19, R246 ;  /* 0x000000f600137213 */ /* 0x000fe20000000000 */
[----:B------:R-:W-:Y:S01]  /*0ea0*/  IMAD.MOV.U32 R159, RZ, RZ, c[0x0][0x18c] ;  /* 0x00006300ff9f7624 */ /* 0x000fe200078e00ff */
[----:B------:R-:W-:-:S02]  /*0eb0*/  IABS R25, R249 ;  /* 0x000000f900197213 */ /* 0x000fc40000000000 */
[----:B------:R-:W-:Y:S01]  /*0ec0*/  IABS R23, R248 ;  /* 0x000000f800177213 */ /* 0x000fe20000000000 */
[----:B-1----:R-:W1:Y:S01]  /*0ed0*/  MUFU.RCP R2, R2 ;  /* 0x0000000200027308 */ /* 0x002e620000001000 */
[----:B------:R-:W-:Y:S01]  /*0ee0*/  IABS R27, R250 ;  /* 0x000000fa001b7213 */ /* 0x000fe20000000000 */
[----:B------:R-:W-:Y:S01]  /*0ef0*/  IMAD.SHL.U32 R159, R159, 0x20, RZ ;  /* 0x000000209f9f7824 */ /* 0x000fe200078e00ff */
[----:B------:R-:W-:Y:S02]  /*0f00*/  IABS R31, R252 ;  /* 0x000000fc001f7213 */ /* 0x000fe40000000000 */
[----:B------:R-:W-:Y:S02]  /*0f10*/  IABS R29, R251 ;  /* 0x000000fb001d7213 */ /* 0x000fe40000000000 */
[----:B------:R-:W-:Y:S01]  /*0f20*/  IABS R35, R138 ;  /* 0x0000008a00237213 */ /* 0x000fe20000000000 */
[----:B--2---:R-:W2:Y:S01]  /*0f30*/  MUFU.RCP R8, R8 ;  /* 0x0000000800087308 */ /* 0x004ea20000001000 */
[----:B------:R-:W-:-:S02]  /*0f40*/  IABS R33, R139 ;  /* 0x0000008b00217213 */ /* 0x000fc40000000000 */
[----:B------:R-:W-:Y:S02]  /*0f50*/  IABS R37, R137 ;  /* 0x0000008900257213 */ /* 0x000fe40000000000 */
[----:B------:R-:W-:Y:S02]  /*0f60*/  IABS R41, R134 ;  /* 0x0000008600297213 */ /* 0x000fe40000000000 */
[----:B------:R-:W-:Y:S02]  /*0f70*/  IABS R39, R136 ;  /* 0x0000008800277213 */ /* 0x000fe40000000000 */
[----:B-1----:R-:W-:Y:S02]  /*0f80*/  IADD3 R4, R2, 0xffffffe, RZ ;  /* 0x0ffffffe02047810 */ /* 0x002fe40007ffe0ff */
[----:B------:R-:W-:Y:S02]  /*0f90*/  IABS R45, R128 ;  /* 0x00000080002d7213 */ /* 0x000fe40000000000 */
[----:B------:R1:W3:Y:S01]  /*0fa0*/  F2I.FTZ.U32.TRUNC.NTZ R5, R4 ;  /* 0x0000000400057305 */ /* 0x0002e2000021f000 */
[----:B------:R-:W-:-:S02]  /*0fb0*/  IABS R43, R132 ;  /* 0x00000084002b7213 */ /* 0x000fc40000000000 */
[----:B--2---:R-:W-:Y:S02]  /*0fc0*/  IADD3 R6, R8, 0xffffffe, RZ ;  /* 0x0ffffffe08067810 */ /* 0x004fe40007ffe0ff */
[----:B------:R-:W-:Y:S02]  /*0fd0*/  IABS R47, R126 ;  /* 0x0000007e002f7213 */ /* 0x000fe40000000000 */
[----:B------:R-:W-:Y:S01]  /*0fe0*/  IABS R51, R118 ;  /* 0x0000007600337213 */ /* 0x000fe20000000000 */
[----:B------:R2:W4:Y:S01]  /*0ff0*/  F2I.FTZ.U32.TRUNC.NTZ R7, R6 ;  /* 0x0000000600077305 */ /* 0x000522000021f000 */
[----:B-1----:R-:W-:Y:S01]  /*1000*/  IMAD.MOV.U32 R4, RZ, RZ, RZ ;  /* 0x000000ffff047224 */ /* 0x002fe200078e00ff */
[----:B------:R-:W-:Y:S02]  /*1010*/  IABS R49, R124 ;  /* 0x0000007c00317213 */ /* 0x000fe40000000000 */
[----:B------:R-:W-:Y:S02]  /*1020*/  IABS R55, R110 ;  /* 0x0000006e00377213 */ /* 0x000fe40000000000 */
[----:B------:R-:W-:Y:S01]  /*1030*/  IABS R53, R116 ;  /* 0x0000007400357213 */ /* 0x000fe20000000000 */
[----:B---3--:R-:W-:Y:S01]  /*1040*/  IMAD.MOV R9, RZ, RZ, -R5 ;  /* 0x000000ffff097224 */ /* 0x008fe200078e0a05 */
[----:B------:R-:W-:Y:S01]  /*1050*/  IABS R57, R108 ;  /* 0x0000006c00397213 */ /* 0x000fe20000000000 */
[----:B--2---:R-:W-:Y:S01]  /*1060*/  IMAD.MOV.U32 R6, RZ, RZ, RZ ;  /* 0x000000ffff067224 */ /* 0x004fe200078e00ff */
[----:B------:R-:W-:Y:S01]  /*1070*/  IABS R61, R104 ;  /* 0x00000068003d7213 */ /* 0x000fe20000000000 */
[----:B------:R-:W-:Y:S01]  /*1080*/  IMAD R9, R9, R0, RZ ;  /* 0x0000000009097224 */ /* 0x000fe200078e02ff */
[----:B------:R-:W-:-:S02]  /*1090*/  IABS R59, R106 ;  /* 0x0000006a003b7213 */ /* 0x000fc40000000000 */
[----:B------:R-:W-:Y:S01]  /*10a0*/  IABS R65, R100 ;  /* 0x0000006400417213 */ /* 0x000fe20000000000 */
[----:B----4-:R-:W-:Y:S01]  /*10b0*/  IMAD.MOV R8, RZ, RZ, -R7 ;  /* 0x000000ffff087224 */ /* 0x010fe200078e0a07 */
[----:B------:R-:W-:Y:S01]  /*10c0*/  IABS R63, R102 ;  /* 0x00000066003f7213 */ /* 0x000fe20000000000 */
[----:B------:R-:W-:Y:S01]  /*10d0*/  IMAD.HI.U32 R2, R5, R9, R4 ;  /* 0x0000000905027227 */ /* 0x000fe200078e0004 */
[----:B------:R-:W-:Y:S02]  /*10e0*/  SHF.R.S32.HI R5, RZ, 0x1f, R158 ;  /* 0x0000001fff057819 */ /* 0x000fe4000001149e */
[----:B------:R-:W-:Y:S01]  /*10f0*/  IABS R67, R98 ;  /* 0x0000006200437213 */ /* 0x000fe20000000000 */
[----:B------:R-:W-:Y:S01]  /*1100*/  IMAD R13, R8, R3, RZ ;  /* 0x00000003080d7224 */ /* 0x000fe200078e02ff */
[----:B------:R-:W-:Y:S01]  /*1110*/  LEA.HI R158, R5, R158, RZ, 0x5 ;  /* 0x0000009e059e7211 */ /* 0x000fe200078f28ff */
[----:B------:R-:W-:Y:S01]  /*1120*/  IMAD.MOV.U32 R9, RZ, RZ, R10 ;  /* 0x000000ffff097224 */ /* 0x000fe200078e000a */
[----:B------:R-:W-:Y:S01]  /*1130*/  IABS R71, R94 ;  /* 0x0000005e00477213 */ /* 0x000fe20000000000 */
[----:B------:R-:W-:Y:S01]  /*1140*/  IMAD.HI.U32 R4, R7, R13, R6 ;  /* 0x0000000d07047227 */ /* 0x000fe200078e0006 */
[----:B------:R-:W-:-:S02]  /*1150*/  IABS R13, R243 ;  /* 0x000000f3000d7213 */ /* 0x000fc40000000000 */
[----:B------:R-:W-:Y:S01]  /*1160*/  IABS R69, R96 ;  /* 0x0000006000457213 */ /* 0x000fe20000000000 */
[C---:B------:R-:W-:Y:S01]  /*1170*/  IMAD.HI.U32 R5, R2.reuse, R9, RZ ;  /* 0x0000000902057227 */ /* 0x040fe200078e00ff */
[----:B------:R-:W-:Y:S02]  /*1180*/  IABS R75, R90 ;  /* 0x0000005a004b7213 */ /* 0x000fe40000000000 */
[----:B------:R-:W-:Y:S01]  /*1190*/  IABS R73, R92 ;  /* 0x0000005c00497213 */ /* 0x000fe20000000000 */
[C---:B------:R-:W-:Y:S01]  /*11a0*/  IMAD.HI.U32 R6, R2.reuse, R11, RZ ;  /* 0x0000000b02067227 */ /* 0x040fe200078e00ff */
[----:B------:R-:W-:Y:S02]  /*11b0*/  IABS R77, R88 ;  /* 0x00000058004d7213 */ /* 0x000fe40000000000 */
[----:B------:R-:W-:Y:S01]  /*11c0*/  IABS R81, R84 ;  /* 0x0000005400517213 */ /* 0x000fe20000000000 */
[----:B------:R-:W-:Y:S01]  /*11d0*/  IMAD.HI.U32 R8, R2, R15, RZ ;  /* 0x0000000f02087227 */ /* 0x000fe200078e00ff */
[----:B------:R-:W-:-:S02]  /*11e0*/  IABS R79, R86 ;  /* 0x00000056004f7213 */ /* 0x000fc40000000000 */
[----:B------:R-:W-:Y:S01]  /*11f0*/  IABS R85, R80 ;  /* 0x0000005000557213 */ /* 0x000fe20000000000 */
[----:B------:R-:W-:Y:S01]  /*1200*/  IMAD.MOV R5, RZ, RZ, -R5 ;  /* 0x000000ffff057224 */ /* 0x000fe200078e0a05 */
[----:B------:R-:W-:Y:S01]  /*1210*/  IABS R83, R82 ;  /* 0x0000005200537213 */ /* 0x000fe20000000000 */
[----:B------:R-:W-:Y:S01]  /*1220*/  IMAD.MOV R7, RZ, RZ, -R6 ;  /* 0x000000ffff077224 */ /* 0x000fe200078e0a06 */
[----:B------:R-:W-:Y:S01]  /*1230*/  IABS R87, R78 ;  /* 0x0000004e00577213 */ /* 0x000fe20000000000 */
[----:B------:R-:W-:Y:S01]  /*1240*/  IMAD.MOV R8, RZ, RZ, -R8 ;  /* 0x000000ffff087224 */ /* 0x000fe200078e0a08 */
[----:B------:R-:W-:Y:S01]  /*1250*/  IABS R91, R74 ;  /* 0x0000004a005b7213 */ /* 0x000fe20000000000 */
[----:B------:R-:W-:Y:S01]  /*1260*/  IMAD R5, R0, R5, R9 ;  /* 0x0000000500057224 */ /* 0x000fe200078e0209 */
[----:B------:R-:W-:Y:S01]  /*1270*/  IABS R89, R76 ;  /* 0x0000004c00597213 */ /* 0x000fe20000000000 */
[----:B------:R-:W-:Y:S01]  /*1280*/  IMAD.HI.U32 R6, R2, R13, RZ ;  /* 0x0000000d02067227 */ /* 0x000fe200078e00ff */
[----:B------:R-:W-:-:S02]  /*1290*/  IABS R95, R70 ;  /* 0x00000046005f7213 */ /* 0x000fc40000000000 */
[----:B------:R-:W-:Y:S01]  /*12a0*/  IABS R93, R72 ;  /* 0x00000048005d7213 */ /* 0x000fe20000000000 */
[----:B------:R-:W-:Y:S01]  /*12b0*/  IMAD R7, R0, R7, R11 ;  /* 0x0000000700077224 */ /* 0x000fe200078e020b */
[----:B------:R-:W-:Y:S01]  /*12c0*/  IABS R97, R68 ;  /* 0x0000004400617213 */ /* 0x000fe20000000000 */
[----:B------:R-:W-:Y:S01]  /*12d0*/  IMAD.HI.U32 R9, R2, R17, RZ ;  /* 0x0000001102097227 */ /* 0x000fe200078e00ff */
[----:B------:R-:W-:Y:S02]  /*12e0*/  IABS R101, R64 ;  /* 0x0000004000657213 */ /* 0x000fe40000000000 */
[----:B------:R-:W-:Y:S01]  /*12f0*/  IABS R99, R66 ;  /* 0x0000004200637213 */ /* 0x000fe20000000000 */
[----:B------:R-:W-:Y:S01]  /*1300*/  IMAD R11, R0, R8, R15 ;  /* 0x00000008000b7224 */ /* 0x000fe200078e020f */
        /* <DEDUP_REMOVED lines=10> */
[C---:B------:R-:W-:Y:S01]  /*13b0*/  IMAD R9, R0.reuse, R6, R13 ;  /* 0x0000000600097224 */ /* 0x040fe200078e020d */
        /* <DEDUP_REMOVED lines=9> */
[C---:B------:R-:W-:Y:S02]  /*1450*/  ISETP.GT.U32.AND P1, PT, R0.reuse, R5, PT ;  /* 0x000000050000720c */ /* 0x040fe40003f24070 */
[C---:B------:R-:W-:Y:S01]  /*1460*/  ISETP.GT.U32.AND P0, PT, R0.reuse, R7, PT ;  /* 0x000000070000720c */ /* 0x040fe20003f04070 */
[----:B------:R-:W-:Y:S01]  /*1470*/  IMAD.MOV R6, RZ, RZ, -R6 ;  /* 0x000000ffff067224 */ /* 0x000fe200078e0a06 */
[C---:B------:R-:W-:Y:S01]  /*1480*/  ISETP.GT.U32.AND P4, PT, R0.reuse, R9, PT ;  /* 0x000000090000720c */ /* 0x040fe20003f84070 */
[----:B------:R-:W-:Y:S01]  /*1490*/  IMAD.MOV R8, RZ, RZ, -R8 ;  /* 0x000000ffff087224 */ /* 0x000fe200078e0a08 */
[C---:B------:R-:W-:Y:S01]  /*14a0*/  ISETP.GT.U32.AND P3, PT, R0.reuse, R13, PT ;  /* 0x0000000d0000720c */ /* 0x040fe20003f64070 */
[C---:B------:R-:W-:Y:S01]  /*14b0*/  IMAD R15, R0.reuse, R6, R19 ;  /* 0x00000006000f7224 */ /* 0x040fe200078e0213 */
[----:B------:R-:W-:Y:S01]  /*14c0*/  ISETP.GT.U32.AND P5, PT, R0, R11, PT ;  /* 0x0000000b0000720c */ /* 0x000fe20003fa4070 */
[----:B------:R-:W-:Y:S01]  /*14d0*/  IMAD.HI.U32 R6, R2, R23, RZ ;  /* 0x0000001702067227 */ /* 0x000fe200078e00ff */
[----:B------:R-:W-:-:S02]  /*14e0*/  IABS R119, R46 ;  /* 0x0000002e00777213 */ /* 0x000fc40000000000 */
[----:B------:R-:W-:Y:S01]  /*14f0*/  ISETP.GT.U32.AND P6, PT, R0, R15, PT ;  /* 0x0000000f0000720c */ /* 0x000fe20003fc4070 */
[----:B------:R-:W-:Y:S01]  /*1500*/  IMAD.HI.U32 R10, R2, R27, RZ ;  /* 0x0000001b020a7227 */ /* 0x000fe200078e00ff */
[----:B------:R-:W-:Y:S02]  /*1510*/  IABS R123, R34 ;  /* 0x00000022007b7213 */ /* 0x000fe40000000000 */
[----:B------:R-:W-:Y:S01]  /*1520*/  IABS R127, R28 ;  /* 0x0000001c007f7213 */ /* 0x000fe20000000000 */
[----:B------:R-:W-:Y:S01]  /*1530*/  IMAD R21, R0, R8, R25 ;  /* 0x0000000800157224 */ /* 0x000fe200078e0219 */
[----:B------:R-:W-:Y:S01]  /*1540*/  IABS R129, R237 ;  /* 0x000000ed00817213 */ /* 0x000fe20000000000 */
[----:B------:R-:W-:Y:S01]  /*1550*/  IMAD.HI.U32 R8, R2, R31, RZ ;  /* 0x0000001f02087227 */ /* 0x000fe200078e00ff */
[----:B------:R-:W-:Y:S02]  /*1560*/  IABS R130, R240 ;  /* 0x000000f000827213 */ /* 0x000fe40000000000 */
[----:B------:R-:W-:Y:S01]  /*1570*/  IABS R133, R239 ;  /* 0x000000ef00857213 */ /* 0x000fe20000000000 */
[----:B------:R-:W-:Y:S01]  /*1580*/  IMAD.MOV R6, RZ, RZ, -R6 ;  /* 0x000000ffff067224 */ /* 0x000fe200078e0a06 */
[----:B------:R-:W-:Y:S01]  /*1590*/  LOP3.LUT R192, RZ, c[0x0][0x17c], RZ, 0x33, !PT ;  /* 0x00005f00ffc07a12 */ /* 0x000fe200078e33ff */
[----:B------:R-:W-:Y:S01]  /*15a0*/  IMAD.MOV R10, RZ, RZ, -R10 ;  /* 0x000000ffff0a7224 */ /* 0x000fe200078e0a0a */
[----:B------:R-:W-:Y:S01]  /*15b0*/  LOP3.LUT R163, R226, 0x1fe, RZ, 0xc0, !PT ;  /* 0x000001fee2a37812 */ /* 0x000fe200078ec0ff */
[----:B------:R-:W-:Y:S01]  /*15c0*/  IMAD.MOV R8, RZ, RZ, -R8 ;  /* 0x000000ffff087224 */ /* 0x000fe200078e0a08 */
[----:B------:R-:W-:Y:S01]  /*15d0*/  SHF.R.S32.HI R161, RZ, 0x1f, R160 ;  /* 0x0000001fffa17819 */ /* 0x000fe200000114a0 */
[C---:B------:R-:W-:Y:S01]  /*15e0*/  IMAD R19, R0.reuse, R6, R23 ;  /* 0x0000000600137224 */ /* 0x040fe200078e0217 */
[----:B------:R-:W-:Y:S01]  /*15f0*/  SHF.R.S32.HI R158, RZ, 0x5, R158 ;  /* 0x00000005ff9e7819 */ /* 0x000fe2000001149e */
[----:B------:R-:W-:Y:S01]  /*1600*/  IMAD R23, R0, R10, R27 ;  /* 0x0000000a00177224 */ /* 0x000fe200078e021b */
[----:B------:R-:W-:Y:S01]  /*1610*/  SHF.L.U64.HI R161, R160, 0x1, R161 ;  /* 0x00000001a0a17819 */ /* 0x000fe200000102a1 */
[----:B------:R-:W-:-:S04]  /*1620*/  IMAD.HI.U32 R6, R2, R29, RZ ;  /* 0x0000001d02067227 */ /* 0x000fc800078e00ff */
[----:B------:R-:W-:Y:S02]  /*1630*/  IMAD R27, R0, R8, R31 ;  /* 0x00000008001b7224 */ /* 0x000fe400078e021f */
[----:B------:R-:W-:-:S04]  /*1640*/  IMAD.HI.U32 R8, R2, R35, RZ ;  /* 0x0000002302087227 */ /* 0x000fc800078e00ff */
[----:B------:R-:W-:Y:S02]  /*1650*/  IMAD.MOV R6, RZ, RZ, -R6 ;  /* 0x000000ffff067224 */ /* 0x000fe400078e0a06 */
[----:B------:R-:W-:Y:S02]  /*1660*/  IMAD.MOV R8, RZ, RZ, -R8 ;  /* 0x000000ffff087224 */ /* 0x000fe400078e0a08 */
[----:B------:R-:W-:Y:S02]  /*1670*/  IMAD R25, R0, R6, R29 ;  /* 0x0000000600197224 */ /* 0x000fe400078e021d */
[----:B------:R-:W-:-:S04]  /*1680*/  IMAD.HI.U32 R6, R2, R33, RZ ;  /* 0x0000002102067227 */ /* 0x000fc800078e00ff */
[----:B------:R-:W-:-:S04]  /*1690*/  IMAD.HI.U32 R10, R2, R37, RZ ;  /* 0x00000025020a7227 */ /* 0x000fc800078e00ff */
[----:B------:R-:W-:Y:S02]  /*16a0*/  IMAD R31, R0, R8, R35 ;  /* 0x00000008001f7224 */ /* 0x000fe400078e0223 */
[----:B------:R-:W-:-:S04]  /*16b0*/  IMAD.HI.U32 R8, R2, R41, RZ ;  /* 0x0000002902087227 */ /* 0x000fc800078e00ff */
[----:B------:R-:W-:Y:S02]  /*16c0*/  IMAD.MOV R6, RZ, RZ, -R6 ;  /* 0x000000ffff067224 */ /* 0x000fe400078e0a06 */
[----:B------:R-:W-:Y:S02]  /*16d0*/  IMAD.MOV R10, RZ, RZ, -R10 ;  /* 0x000000ffff0a7224 */ /* 0x000fe400078e0a0a */
[----:B------:R-:W-:Y:S02]  /*16e0*/  IMAD.MOV R8, RZ, RZ, -R8 ;  /* 0x000000ffff087224 */ /* 0x000fe400078e0a08 */
[C---:B------:R-:W-:Y:S02]  /*16f0*/  IMAD R29, R0.reuse, R6, R33 ;  /* 0x00000006001d7224 */ /* 0x040fe400078e0221 */
[----:B------:R-:W-:Y:S02]  /*1700*/  IMAD R33, R0, R10, R37 ;  /* 0x0000000a00217224 */ /* 0x000fe400078e0225 */
        /* <DEDUP_REMOVED lines=119> */
[C---:B------:R-:W-:Y:S02]  /*1e80*/  IMAD R113, R0.reuse, R10, R117 ;  /* 0x0000000a00717224 */ /* 0x040fe400078e0275 */
[----:B------:R-:W-:-:S02]  /*1e90*/  IMAD R117, R0, R8, R121 ;  /* 0x0000000800757224 */ /* 0x000fc400078e0279 */
[----:B------:R-:W-:-:S04]  /*1ea0*/  IMAD.HI.U32 R8, R2, R125, RZ ;  /* 0x0000007d02087227 */ /* 0x000fc800078e00ff */
[----:B------:R-:W-:Y:S02]  /*1eb0*/  IMAD.MOV R8, RZ, RZ, -R8 ;  /* 0x000000ffff087224 */ /* 0x000fe400078e0a08 */
[----:B------:R-:W-:Y:S01]  /*1ec0*/  @!P1 IMAD.IADD R5, R5, 0x1, -R0 ;  /* 0x0000000105059824 */ /* 0x000fe200078e0a00 */
[C---:B------:R-:W-:Y:S01]  /*1ed0*/  ISETP.GT.U32.AND P1, PT, R0.reuse, R19, PT ;  /* 0x000000130000720c */ /* 0x040fe20003f24070 */
[----:B------:R-:W-:Y:S02]  /*1ee0*/  IMAD R121, R0, R8, R125 ;  /* 0x0000000800797224 */ /* 0x000fe400078e027d */
[----:B------:R-:W-:-:S04]  /*1ef0*/  IMAD.HI.U32 R8, R2, R131, RZ ;  /* 0x0000008302087227 */ /* 0x000fc800078e00ff */
[----:B------:R-:W-:Y:S02]  /*1f00*/  IMAD.MOV R8, RZ, RZ, -R8 ;  /* 0x000000ffff087224 */ /* 0x000fe400078e0a08 */
[--C-:B------:R-:W-:Y:S01]  /*1f10*/  @!P0 IMAD.IADD R7, R7, 0x1, -R0.reuse ;  /* 0x0000000107078824 */ /* 0x100fe200078e0a00 */
[C---:B------:R-:W-:Y:S01]  /*1f20*/  ISETP.GT.U32.AND P0, PT, R0.reuse, R21, PT ;  /* 0x000000150000720c */ /* 0x040fe20003f04070 */
[C---:B------:R-:W-:Y:S02]  /*1f30*/  IMAD R131, R0.reuse, R8, R131 ;  /* 0x0000000800837224 */ /* 0x040fe400078e0283 */
[--C-:B------:R-:W-:Y:S01]  /*1f40*/  @!P4 IMAD.IADD R9, R9, 0x1, -R0.reuse ;  /* 0x000000010909c824 */ /* 0x100fe200078e0a00 */
[C---:B------:R-:W-:Y:S01]  /*1f50*/  ISETP.GT.U32.AND P4, PT, R0.reuse, R23, PT ;  /* 0x000000170000720c */ /* 0x040fe20003f84070 */
        /* <DEDUP_REMOVED lines=8> */
[----:B------:R-:W-:Y:S01]  /*1fe0*/  @!P0 IMAD.IADD R21, R21, 0x1, -R0 ;  /* 0x0000000115158824 */ /* 0x000fe200078e0a00 */
[----:B------:R-:W-:Y:S01]  /*1ff0*/  ISETP.GT.U32.AND P0, PT, R0, R9, PT ;  /* 0x000000090000720c */ /* 0x000fe20003f04070 */
[----:B------:R-:W-:-:S04]  /*2000*/  IMAD.HI.U32 R6, R2, R119, RZ ;  /* 0x0000007702067227 */ /* 0x000fc800078e00ff */
        /* <DEDUP_REMOVED lines=11> */
[C---:B------:R-:W-:Y:S01]  /*20c0*/  ISETP.GT.U32.AND P5, PT, R0.reuse, R13, PT ;  /* 0x0000000d0000720c */ /* 0x040fe20003fa4070 */
[----:B------:R-:W-:Y:S01]  /*20d0*/  IMAD.MOV R6, RZ, RZ, -R6 ;  /* 0x000000ffff067224 */ /* 0x000fe200078e0a06 */
        /* <DEDUP_REMOVED lines=34> */
[----:B------:R-:W-:Y:S01]  /*2300*/  ISETP.GT.U32.AND P1, PT, R0, R35, PT ;  /* 0x000000230000720c */ /* 0x000fe20003f24070 */
[----:B------:R-:W-:-:S02]  /*2310*/  @!P3 IMAD.IADD R43, R43, 0x1, -R0 ;  /* 0x000000012b2bb824 */ /* 0x000fc400078e0a00 */
        /* <DEDUP_REMOVED lines=12> */
[C---:B------:R-:W-:Y:S01]  /*23e0*/  IMAD R115, R0.reuse, R6, R119 ;  /* 0x0000000600737224 */ /* 0x040fe200078e0277 */
        /* <DEDUP_REMOVED lines=18> */
[----:B------:R-:W-:Y:S01]  /*2510*/  IMAD.HI.U32 R6, R2, R123, RZ ;  /* 0x0000007b02067227 */ /* 0x000fe200078e00ff */
[----:B------:R-:W-:-:S03]  /*2520*/  ISETP.GT.U32.AND P5, PT, R0, R55, PT ;  /* 0x000000370000720c */ /* 0x000fc60003fa4070 */
        /* <DEDUP_REMOVED lines=94> */
[----:B------:R-:W-:Y:S01]  /*2b10*/  @!P2 IMAD.IADD R105, R105, 0x1, -R0 ;  /* 0x000000016969a824 */ /* 0x000fe200078e0a00 */
[----:B------:R-:W-:Y:S01]  /*2b20*/  ISETP.GT.U32.AND P2, PT, R0, R95, PT ;  /* 0x0000005f0000720c */ /* 0x000fe20003f44070 */
[----:B------:R-:W-:-:S02]  /*2b30*/  IMAD.MOV R10, RZ, RZ, -R10 ;  /* 0x000000ffff0a7224 */ /* 0x000fc400078e0a0a */
[--C-:B------:R-:W-:Y:S01]  /*2b40*/  @!P1 IMAD.IADD R91, R91, 0x1, -R0.reuse ;  /* 0x000000015b5b9824 */ /* 0x100fe200078e0a00 */
[C---:B------:R-:W-:Y:S01]  /*2b50*/  ISETP.GT.U32.AND P1, PT, R0.reuse, R103, PT ;  /* 0x000000670000720c */ /* 0x040fe20003f24070 */
[--C-:B------:R-:W-:Y:S01]  /*2b60*/  @!P3 IMAD.IADD R89, R89, 0x1, -R0.reuse ;  /* 0x000000015959b824 */ /* 0x100fe200078e0a00 */
[C---:B------:R-:W-:Y:S01]  /*2b70*/  ISETP.GT.U32.AND P3, PT, R0.reuse, R101, PT ;  /* 0x000000650000720c */ /* 0x040fe20003f64070 */
[--C-:B------:R-:W-:Y:S01]  /*2b80*/  @!P5 IMAD.IADD R87, R87, 0x1, -R0.reuse ;  /* 0x000000015757d824 */ /* 0x100fe200078e0a00 */
[C---:B------:R-:W-:Y:S01]  /*2b90*/  ISETP.GT.U32.AND P5, PT, R0.reuse, R99, PT ;  /* 0x000000630000720c */ /* 0x040fe20003fa4070 */
[C---:B------:R-:W-:Y:S02]  /*2ba0*/  IMAD R119, R0.reuse, R6, R123 ;  /* 0x0000000600777224 */ /* 0x040fe400078e027b */
[C---:B------:R-:W-:Y:S01]  /*2bb0*/  IMAD R123, R0.reuse, R10, R127 ;  /* 0x0000000a007b7224 */ /* 0x040fe200078e027f */
[----:B------:R-:W-:Y:S01]  /*2bc0*/  IABS R127, R238 ;  /* 0x000000ee007f7213 */ /* 0x000fe20000000000 */
[--C-:B------:R-:W-:Y:S01]  /*2bd0*/  @!P2 IMAD.IADD R95, R95, 0x1, -R0.reuse ;  /* 0x000000015f5fa824 */ /* 0x100fe200078e0a00 */
[C---:B------:R-:W-:Y:S01]  /*2be0*/  ISETP.GT.U32.AND P2, PT, R0.reuse, R109, PT ;  /* 0x0000006d0000720c */ /* 0x040fe20003f44070 */
[--C-:B------:R-:W-:Y:S01]  /*2bf0*/  @!P6 IMAD.IADD R85, R85, 0x1, -R0.reuse ;  /* 0x000000015555e824 */ /* 0x100fe200078e0a00 */
[C---:B------:R-:W-:Y:S01]  /*2c00*/  ISETP.GT.U32.AND P6, PT, R0.reuse, R105, PT ;  /* 0x000000690000720c */ /* 0x040fe20003fc4070 */
[----:B------:R-:W-:Y:S01]  /*2c10*/  @!P4 IMAD.IADD R97, R97, 0x1, -R0 ;  /* 0x000000016161c824 */ /* 0x000fe200078e0a00 */
[----:B------:R-:W-:Y:S01]  /*2c20*/  ISETP.GT.U32.AND P4, PT, R0, R111, PT ;  /* 0x0000006f0000720c */ /* 0x000fe20003f84070 */
[----:B------:R-:W-:-:S04]  /*2c30*/  IMAD.HI.U32 R6, R2, R129, RZ ;  /* 0x0000008102067227 */ /* 0x000fc800078e00ff */
[----:B------:R-:W-:Y:S01]  /*2c40*/  @!P1 IMAD.IADD R103, R103, 0x1, -R0 ;  /* 0x0000000167679824 */ /* 0x000fe200078e0a00 */
[C---:B------:R-:W-:Y:S01]  /*2c50*/  ISETP.GT.U32.AND P1, PT, R0.reuse, R117, PT ;  /* 0x000000750000720c */ /* 0x040fe20003f24070 */
[----:B------:R-:W-:Y:S02]  /*2c60*/  IMAD.MOV R125, RZ, RZ, -R6 ;  /* 0x000000ffff7d7224 */ /* 0x000fe400078e0a06 */
[--C-:B------:R-:W-:Y:S01]  /*2c70*/  @!P3 IMAD.IADD R101, R101, 0x1, -R0.reuse ;  /* 0x000000016565b824 */ /* 0x100fe200078e0a00 */
[C---:B------:R-:W-:Y:S01]  /*2c80*/  ISETP.GT.U32.AND P3, PT, R0.reuse, R115, PT ;  /* 0x000000730000720c */ /* 0x040fe20003f64070 */
[----:B------:R-:W-:Y:S01]  /*2c90*/  @!P0 IMAD.IADD R107, R107, 0x1, -R0 ;  /* 0x000000016b6b8824 */ /* 0x000fe200078e0a00 */
[----:B------:R-:W-:Y:S01]  /*2ca0*/  ISETP.GT.U32.AND P0, PT, R0, R121, PT ;  /* 0x000000790000720c */ /* 0x000fe20003f04070 */
[----:B------:R-:W-:-:S04]  /*2cb0*/  IMAD.HI.U32 R6, R2, R127, RZ ;  /* 0x0000007f02067227 */ /* 0x000fc800078e00ff */
[----:B------:R-:W-:-:S04]  /*2cc0*/  IMAD.HI.U32 R4, R4, R130, RZ ;  /* 0x0000008204047227 */ /* 0x000fc800078e00ff */
[----:B------:R-:W-:-:S04]  /*2cd0*/  IMAD.HI.U32 R2, R2, R133, RZ ;  /* 0x0000008502027227 */ /* 0x000fc800078e00ff */
[C---:B------:R-:W-:Y:S02]  /*2ce0*/  IMAD R125, R0.reuse, R125, R129 ;  /* 0x0000007d007d7224 */ /* 0x040fe400078e0281 */
[----:B------:R-:W-:Y:S02]  /*2cf0*/  IMAD.MOV R4, RZ, RZ, -R4 ;  /* 0x000000ffff047224 */ /* 0x000fe400078e0a04 */
[----:B------:R-:W-:Y:S01]  /*2d00*/  @!P5 IMAD.IADD R99, R99, 0x1, -R0 ;  /* 0x000000016363d824 */ /* 0x000fe200078e0a00 */
[C---:B------:R-:W-:Y:S01]  /*2d10*/  ISETP.GT.U32.AND P5, PT, R0.reuse, R113, PT ;  /* 0x000000710000720c */ /* 0x040fe20003fa4070 */
[----:B------:R-:W-:Y:S02]  /*2d20*/  IMAD.MOV R2, RZ, RZ, -R2 ;  /* 0x000000ffff027224 */ /* 0x000fe400078e0a02 */
[----:B------:R-:W-:Y:S01]  /*2d30*/  @!P2 IMAD.IADD R109, R109, 0x1, -R0 ;  /* 0x000000016d6da824 */ /* 0x000fe200078e0a00 */
[C---:B------:R-:W-:Y:S01]  /*2d40*/  ISETP.GT.U32.AND P2, PT, R0.reuse, R123, PT ;  /* 0x0000007b0000720c */ /* 0x040fe20003f44070 */
[----:B------:R-:W-:Y:S01]  /*2d50*/  IMAD R130, R3, R4, R130 ;  /* 0x0000000403827224 */ /* 0x000fe200078e0282 */
[----:B------:R-:W-:Y:S01]  /*2d60*/  SHF.R.U32.HI R4, RZ, 0x2, R32 ;  /* 0x00000002ff047819 */ /* 0x000fe20000011620 */
[--C-:B------:R-:W-:Y:S01]  /*2d70*/  @!P6 IMAD.IADD R105, R105, 0x1, -R0.reuse ;  /* 0x000000016969e824 */ /* 0x100fe200078e0a00 */
[C---:B------:R-:W-:Y:S01]  /*2d80*/  ISETP.GT.U32.AND P6, PT, R0.reuse, R119, PT ;  /* 0x000000770000720c */ /* 0x040fe20003fc4070 */
[--C-:B------:R-:W-:Y:S01]  /*2d90*/  @!P4 IMAD.IADD R111, R111, 0x1, -R0.reuse ;  /* 0x000000016f6fc824 */ /* 0x100fe200078e0a00 */
[C---:B------:R-:W-:Y:S01]  /*2da0*/  ISETP.GT.U32.AND P4, PT, R0.reuse, R125, PT ;  /* 0x0000007d0000720c */ /* 0x040fe20003f84070 */
[----:B------:R-:W-:Y:S01]  /*2db0*/  IMAD R129, R0, R2, R133 ;  /* 0x0000000200817224 */ /* 0x000fe200078e0285 */
[----:B------:R-:W-:Y:S01]  /*2dc0*/  LOP3.LUT R2, R32, 0xe0, RZ, 0xc0, !PT ;  /* 0x000000e020027812 */ /* 0x000fe200078ec0ff */
[----:B------:R-:W-:Y:S01]  /*2dd0*/  @!P1 IMAD.IADD R117, R117, 0x1, -R0 ;  /* 0x0000000175759824 */ /* 0x000fe200078e0a00 */
[----:B------:R-:W-:Y:S01]  /*2de0*/  ISETP.GT.U32.AND P1, PT, R3, R130, PT ;  /* 0x000000820300720c */ /* 0x000fe20003f24070 */
[----:B------:R-:W-:Y:S01]  /*2df0*/  IMAD.MOV R6, RZ, RZ, -R6 ;  /* 0x000000ffff067224 */ /* 0x000fe200078e0a06 */
[----:B------:R-:W-:Y:S01]  /*2e00*/  LOP3.LUT R163, R163, 0x30, R4, 0x78, !PT ;  /* 0x00000030a3a37812 */ /* 0x000fe200078e7804 */
[--C-:B------:R-:W-:Y:S01]  /*2e10*/  @!P3 IMAD.IADD R115, R115, 0x1, -R0.reuse ;  /* 0x000000017373b824 */ /* 0x100fe200078e0a00 */
[C---:B------:R-:W-:Y:S01]  /*2e20*/  ISETP.GT.U32.AND P3, PT, R0.reuse, R129, PT ;  /* 0x000000810000720c */ /* 0x040fe20003f64070 */
[----:B------:R-:W-:Y:S01]  /*2e30*/  @!P0 IMAD.IADD R121, R121, 0x1, -R0 ;  /* 0x0000000179798824 */ /* 0x000fe200078e0a00 */
[C---:B------:R-:W-:Y:S01]  /*2e40*/  ISETP.GT.U32.AND P0, PT, R0.reuse, R109, PT ;  /* 0x0000006d0000720c */ /* 0x040fe20003f04070 */
[----:B------:R-:W-:-:S02]  /*2e50*/  IMAD R127, R0, R6, R127 ;  /* 0x00000006007f7224 */ /* 0x000fc400078e027f */
[--C-:B------:R-:W-:Y:S02]  /*2e60*/  @!P5 IMAD.IADD R113, R113, 0x1, -R0.reuse ;  /* 0x000000017171d824 */ /* 0x100fe400078e0a00 */
[--C-:B------:R-:W-:Y:S01]  /*2e70*/  @!P2 IMAD.IADD R123, R123, 0x1, -R0.reuse ;  /* 0x000000017b7ba824 */ /* 0x100fe200078e0a00 */
[C---:B------:R-:W-:Y:S01]  /*2e80*/  ISETP.GT.U32.AND P5, PT, R0.reuse, R127, PT ;  /* 0x0000007f0000720c */ /* 0x040fe20003fa4070 */
[--C-:B------:R-:W-:Y:S01]  /*2e90*/  @!P6 IMAD.IADD R119, R119, 0x1, -R0.reuse ;  /* 0x000000017777e824 */ /* 0x100fe200078e0a00 */
[C---:B------:R-:W-:Y:S01]  /*2ea0*/  ISETP.GT.U32.AND P2, PT, R0.reuse, R111, PT ;  /* 0x0000006f0000720c */ /* 0x040fe20003f44070 */
[--C-:B------:R-:W-:Y:S01]  /*2eb0*/  @!P4 IMAD.IADD R125, R125, 0x1, -R0.reuse ;  /* 0x000000017d7dc824 */ /* 0x100fe200078e0a00 */
[----:B------:R-:W-:Y:S01]  /*2ec0*/  ISETP.GT.U32.AND P4, PT, R0, R113, PT ;  /* 0x000000710000720c */ /* 0x000fe20003f84070 */
[----:B------:R-:W-:Y:S01]  /*2ed0*/  @!P1 IMAD.IADD R130, R130, 0x1, -R3 ;  /* 0x0000000182829824 */ /* 0x000fe200078e0a03 */
[C---:B------:R-:W-:Y:S01]  /*2ee0*/  ISETP.GT.U32.AND P1, PT, R0.reuse, R119, PT ;  /* 0x000000770000720c */ /* 0x040fe20003f24070 */
[--C-:B------:R-:W-:Y:S01]  /*2ef0*/  @!P3 IMAD.IADD R129, R129, 0x1, -R0.reuse ;  /* 0x000000018181b824 */ /* 0x100fe200078e0a00 */
[C---:B------:R-:W-:Y:S01]  /*2f00*/  ISETP.GT.U32.AND P3, PT, R0.reuse, R117, PT ;  /* 0x000000750000720c */ /* 0x040fe20003f64070 */
[--C-:B------:R-:W-:Y:S01]  /*2f10*/  @!P0 IMAD.IADD R109, R109, 0x1, -R0.reuse ;  /* 0x000000016d6d8824 */ /* 0x100fe200078e0a00 */
[----:B------:R-:W-:Y:S01]  /*2f20*/  ISETP.GT.U32.AND P0, PT, R0, R121, PT ;  /* 0x000000790000720c */ /* 0x000fe20003f04070 */
[----:B------:R-:W-:Y:S01]  /*2f30*/  IMAD.SHL.U32 R133, R32, 0x8, RZ ;  /* 0x0000000820857824 */ /* 0x000fe200078e00ff */
[C---:B------:R-:W-:Y:S01]  /*2f40*/  ISETP.GT.U32.AND P6, PT, R0.reuse, R107, PT ;  /* 0x0000006b0000720c */ /* 0x040fe20003fc4070 */
[--C-:B------:R-:W-:Y:S01]  /*2f50*/  @!P5 IMAD.IADD R127, R127, 0x1, -R0.reuse ;  /* 0x000000017f7fd824 */ /* 0x100fe200078e0a00 */
[C---:B------:R-:W-:Y:S01]  /*2f60*/  ISETP.GT.U32.AND P5, PT, R0.reuse, R115, PT ;  /* 0x000000730000720c */ /* 0x040fe20003fa4070 */
[--C-:B------:R-:W-:Y:S01]  /*2f70*/  @!P2 IMAD.IADD R111, R111, 0x1, -R0.reuse ;  /* 0x000000016f6fa824 */ /* 0x100fe200078e0a00 */
[C---:B------:R-:W-:Y:S01]  /*2f80*/  ISETP.GT.U32.AND P2, PT, R0.reuse, R123, PT ;  /* 0x0000007b0000720c */ /* 0x040fe20003f44070 */
[--C-:B------:R-:W-:Y:S01]  /*2f90*/  @!P4 IMAD.IADD R113, R113, 0x1, -R0.reuse ;  /* 0x000000017171c824 */ /* 0x100fe200078e0a00 */
[----:B------:R-:W-:Y:S01]  /*2fa0*/  ISETP.GT.U32.AND P4, PT, R0, R125, PT ;  /* 0x0000007d0000720c */ /* 0x000fe20003f84070 */
[--C-:B------:R-:W-:Y:S01]  /*2fb0*/  @!P1 IMAD.IADD R119, R119, 0x1, -R0.reuse ;  /* 0x0000000177779824 */ /* 0x100fe200078e0a00 */
[----:B------:R-:W-:Y:S01]  /*2fc0*/  ISETP.GE.AND P1, PT, R241, RZ, PT ;  /* 0x000000fff100720c */ /* 0x000fe20003f26270 */
[--C-:B------:R-:W-:Y:S01]  /*2fd0*/  @!P3 IMAD.IADD R117, R117, 0x1, -R0.reuse ;  /* 0x000000017575b824 */ /* 0x100fe200078e0a00 */
[----:B------:R-:W-:Y:S01]  /*2fe0*/  ISETP.GT.U32.AND P3, PT, R3, R130, PT ;  /* 0x000000820300720c */ /* 0x000fe20003f64070 */
[--C-:B------:R-:W-:Y:S01]  /*2ff0*/  @!P0 IMAD.IADD R121, R121, 0x1, -R0.reuse ;  /* 0x0000000179798824 */ /* 0x100fe200078e0a00 */
[----:B------:R-:W-:Y:S01]  /*3000*/  ISETP.GE.AND P0, PT, R242, RZ, PT ;  /* 0x000000fff200720c */ /* 0x000fe20003f06270 */
[--C-:B------:R-:W-:Y:S01]  /*3010*/  @!P6 IMAD.IADD R107, R107, 0x1, -R0.reuse ;  /* 0x000000016b6be824 */ /* 0x100fe200078e0a00 */
[C---:B------:R-:W-:Y:S01]  /*3020*/  ISETP.GT.U32.AND P6, PT, R0.reuse, R129, PT ;  /* 0x000000810000720c */ /* 0x040fe20003fc4070 */
[--C-:B------:R-:W-:Y:S01]  /*3030*/  @!P5 IMAD.IADD R115, R115, 0x1, -R0.reuse ;  /* 0x000000017373d824 */ /* 0x100fe200078e0a00 */
[----:B------:R-:W-:Y:S01]  /*3040*/  ISETP.GT.U32.AND P5, PT, R0, R127, PT ;  /* 0x0000007f0000720c */ /* 0x000fe20003fa4070 */
[--C-:B------:R-:W-:Y:S01]  /*3050*/  @!P2 IMAD.IADD R123, R123, 0x1, -R0.reuse ;  /* 0x000000017b7ba824 */ /* 0x100fe200078e0a00 */
[----:B------:R-:W-:Y:S01]  /*3060*/  ISETP.GE.AND P2, PT, R243, RZ, PT ;  /* 0x000000fff300720c */ /* 0x000fe20003f46270 */
[----:B------:R-:W-:Y:S01]  /*3070*/  @!P4 IMAD.IADD R125, R125, 0x1, -R0 ;  /* 0x000000017d7dc824 */ /* 0x000fe200078e0a00 */
[----:B------:R-:W-:Y:S01]  /*3080*/  ISETP.GE.AND P4, PT, R244, RZ, PT ;  /* 0x000000fff400720c */ /* 0x000fe20003f86270 */
[----:B------:R-:W-:Y:S01]  /*3090*/  @!P1 IMAD.MOV R5, RZ, RZ, -R5 ;  /* 0x000000ffff059224 */ /* 0x000fe200078e0a05 */
[----:B------:R-:W-:Y:S01]  /*30a0*/  ISETP.GE.AND P1, PT, R247, RZ, PT ;  /* 0x000000fff700720c */ /* 0x000fe20003f26270 */
[----:B------:R-:W-:Y:S01]  /*30b0*/  @!P3 IMAD.IADD R130, R130, 0x1, -R3 ;  /* 0x000000018282b824 */ /* 0x000fe200078e0a03 */
[----:B------:R-:W-:Y:S01]  /*30c0*/  ISETP.GE.AND P3, PT, R245, RZ, PT ;  /* 0x000000fff500720c */ /* 0x000fe20003f66270 */
[----:B------:R-:W-:Y:S01]  /*30d0*/  @!P0 IMAD.MOV R7, RZ, RZ, -R7 ;  /* 0x000000ffff078224 */ /* 0x000fe200078e0a07 */
[----:B------:R-:W-:Y:S01]  /*30e0*/  ISETP.GE.AND P0, PT, R248, RZ, PT ;  /* 0x000000fff800720c */ /* 0x000fe20003f06270 */
[----:B------:R-:W-:Y:S01]  /*30f0*/  IMAD.SHL.U32 R6, R32, 0x40, RZ ;  /* 0x0000004020067824 */ /* 0x000fe200078e00ff */
[----:B------:R-:W-:Y:S01]  /*3100*/  LOP3.LUT R135, R133, 0x30, R226, 0x48, !PT ;  /* 0x0000003085877812 */ /* 0x000fe200078e48e2 */
[--C-:B------:R-:W-:Y:S01]  /*3110*/  @!P5 IMAD.IADD R127, R127, 0x1, -R0.reuse ;  /* 0x000000017f7fd824 */ /* 0x100fe200078e0a00 */
[----:B------:R-:W-:Y:S01]  /*3120*/  ISETP.GE.AND P5, PT, R246, RZ, PT ;  /* 0x000000fff600720c */ /* 0x000fe20003fa6270 */
[----:B------:R-:W-:Y:S01]  /*3130*/  @!P2 IMAD.MOV R9, RZ, RZ, -R9 ;  /* 0x000000ffff09a224 */ /* 0x000fe200078e0a09 */
        /* <DEDUP_REMOVED lines=9> */
[----:B------:R-:W-:Y:S01]  /*31d0*/  @!P6 IMAD.IADD R129, R129, 0x1, -R0 ;  /* 0x000000018181e824 */ /* 0x000fe200078e0a00 */
[----:B------:R-:W-:Y:S01]  /*31e0*/  LOP3.LUT R6, R6, 0x1c0, RZ, 0xc0, !PT ;  /* 0x000001c006067812 */ /* 0x000fe200078ec0ff */
        /* <DEDUP_REMOVED lines=12> */
[----:B------:R-:W-:Y:S01]  /*32b0*/  IMAD R135, R2, 0x10, R135 ;  /* 0x0000001002877824 */ /* 0x000fe200078e0287 */
[----:B------:R-:W-:Y:S01]  /*32c0*/  LOP3.LUT R133, R6, 0x30, R133, 0xf8, !PT ;  /* 0x0000003006857812 */ /* 0x000fe200078ef885 */
        /* <DEDUP_REMOVED lines=12> */
[----:B------:R-:W-:Y:S01]  /*3390*/  IMAD.IADD R162, R6, 0x1, R135 ;  /* 0x0000000106a27824 */ /* 0x000fe200078e0287 */
        /* <DEDUP_REMOVED lines=13> */
[----:B------:R-:W-:-:S02]  /*3470*/  IMAD.SHL.U32 R160, R160, 0x2, RZ ;  /* 0x00000002a0a07824 */ /* 0x000fc400078e00ff */
        /* <DEDUP_REMOVED lines=11> */
[----:B------:R-:W-:-:S03]  /*3530*/  ISETP.GE.AND P0, PT, R82, RZ, PT ;  /* 0x000000ff5200720c */ /* 0x000fc60003f06270 */
        /* <DEDUP_REMOVED lines=57> */
[----:B------:R-:W-:Y:S01]  /*38d0*/  ISETP.NE.AND P3, PT, RZ, c[0x0][0x17c], PT ;  /* 0x00005f00ff007a0c */ /* 0x000fe20003f65270 */
[----:B------:R-:W-:Y:S01]  /*38e0*/  @!P0 IMAD.MOV R127, RZ, RZ, -R127 ;  /* 0x000000ffff7f8224 */ /* 0x000fe200078e0a7f */
[----:B------:R-:W-:-:S02]  /*38f0*/  ISETP.NE.AND P0, PT, RZ, c[0x0][0x178], PT ;  /* 0x00005e00ff007a0c */ /* 0x000fc40003f05270 */
[C---:B------:R-:W-:Y:S01]  /*3900*/  SEL R154, R192.reuse, R5, !P3 ;  /* 0x00000005c09a7207 */ /* 0x040fe20005800000 */
[----:B------:R-:W-:Y:S01]  /*3910*/  @!P5 IMAD.MOV R123, RZ, RZ, -R123 ;  /* 0x000000ffff7bd224 */ /* 0x000fe200078e0a7b */
[C---:B------:R-:W-:Y:S01]  /*3920*/  SEL R151, R192.reuse, R9, !P3 ;  /* 0x00000009c0977207 */ /* 0x040fe20005800000 */
[----:B------:R-:W-:Y:S01]  /*3930*/  @!P2 IMAD.MOV R129, RZ, RZ, -R129 ;  /* 0x000000ffff81a224 */ /* 0x000fe200078e0a81 */
[C---:B------:R-:W-:Y:S01]  /*3940*/  SEL R150, R192.reuse, R11, !P3 ;  /* 0x0000000bc0967207 */ /* 0x040fe20005800000 */
[----:B------:R-:W-:Y:S01]  /*3950*/  @!P4 IMAD.MOV R131, RZ, RZ, -R131 ;  /* 0x000000ffff83c224 */ /* 0x000fe200078e0a83 */
[----:B------:R-:W-:Y:S01]  /*3960*/  SEL R148, R192, R13, !P3 ;  /* 0x0000000dc0947207 */ /* 0x000fe20005800000 */
[----:B------:R-:W-:Y:S01]  /*3970*/  IMAD R154, R154, c[0x0][0x190], RZ ;  /* 0x000064009a9a7a24 */ /* 0x000fe200078e02ff */
[C---:B------:R-:W-:Y:S01]  /*3980*/  SEL R147, R192.reuse, R15, !P3 ;  /* 0x0000000fc0937207 */ /* 0x040fe20005800000 */
[----:B------:R-:W-:Y:S01]  /*3990*/  IMAD R151, R151, c[0x0][0x190], RZ ;  /* 0x0000640097977a24 */ /* 0x000fe200078e02ff */
[----:B------:R-:W-:Y:S01]  /*39a0*/  SEL R145, R192, R17, !P3 ;  /* 0x00000011c0917207 */ /* 0x000fe20005800000 */
[----:B------:R-:W-:Y:S01]  /*39b0*/  IMAD R150, R150, c[0x0][0x190], RZ ;  /* 0x0000640096967a24 */ /* 0x000fe200078e02ff */
[C---:B------:R-:W-:Y:S01]  /*39c0*/  SEL R144, R192.reuse, R19, !P3 ;  /* 0x00000013c0907207 */ /* 0x040fe20005800000 */
[----:B------:R-:W-:Y:S01]  /*39d0*/  @!P1 IMAD.MOV R130, RZ, RZ, -R130 ;  /* 0x000000ffff829224 */ /* 0x000fe200078e0a82 */
[----:B------:R-:W-:Y:S01]  /*39e0*/  SEL R142, R192, R21, !P3 ;  /* 0x00000015c08e7207 */ /* 0x000fe20005800000 */
[----:B------:R-:W-:Y:S01]  /*39f0*/  IMAD R148, R148, c[0x0][0x190], RZ ;  /* 0x0000640094947a24 */ /* 0x000fe200078e02ff */
[----:B------:R-:W-:Y:S01]  /*3a00*/  SEL R141, R192, R23, !P3 ;  /* 0x00000017c08d7207 */ /* 0x000fe20005800000 */
[----:B------:R-:W-:Y:S01]  /*3a10*/  IMAD R147, R147, c[0x0][0x190], RZ ;  /* 0x0000640093937a24 */ /* 0x000fe200078e02ff */
[----:B------:R-:W-:Y:S01]  /*3a20*/  LEA R229, P2, R228, c[0x0][0x160], 0x1 ;  /* 0x00005800e4e57a11 */ /* 0x000fe200078408ff */
[----:B------:R-:W-:Y:S01]  /*3a30*/  IMAD R145, R145, c[0x0][0x190], RZ ;  /* 0x0000640091917a24 */ /* 0x000fe200078e02ff */
[----:B------:R-:W-:Y:S01]  /*3a40*/  SEL R153, R192, R7, !P3 ;  /* 0x00000007c0997207 */ /* 0x000fe20005800000 */
[----:B------:R-:W-:Y:S01]  /*3a50*/  IMAD R144, R144, c[0x0][0x190], RZ ;  /* 0x0000640090907a24 */ /* 0x000fe200078e02ff */
[----:B0-----:R-:W-:Y:S01]  /*3a60*/  SEL R139, R192, R25, !P3 ;  /* 0x00000019c08b7207 */ /* 0x001fe20005800000 */
[----:B------:R-:W-:Y:S01]  /*3a70*/  IMAD R142, R142, c[0x0][0x190], RZ ;  /* 0x000064008e8e7a24 */ /* 0x000fe200078e02ff */
[C---:B------:R-:W-:Y:S01]  /*3a80*/  SEL R138, R192.reuse, R27, !P3 ;  /* 0x0000001bc08a7207 */ /* 0x040fe20005800000 */
[----:B------:R-:W-:Y:S01]  /*3a90*/  IMAD R141, R141, c[0x0][0x190], RZ ;  /* 0x000064008d8d7a24 */ /* 0x000fe200078e02ff */
[C---:B------:R-:W-:Y:S01]  /*3aa0*/  SEL R135, R192.reuse, R31, !P3 ;  /* 0x0000001fc0877207 */ /* 0x040fe20005800000 */
[----:B------:R-:W-:Y:S01]  /*3ab0*/  IMAD R139, R139, c[0x0][0x190], RZ ;  /* 0x000064008b8b7a24 */ /* 0x000fe200078e02ff */
[----:B------:R-:W-:Y:S01]  /*3ac0*/  SEL R133, R192, R33, !P3 ;  /* 0x00000021c0857207 */ /* 0x000fe20005800000 */
[----:B------:R-:W-:Y:S01]  /*3ad0*/  IMAD R138, R138, c[0x0][0x190], RZ ;  /* 0x000064008a8a7a24 */ /* 0x000fe200078e02ff */
[C---:B------:R-:W-:Y:S01]  /*3ae0*/  SEL R128, R192.reuse, R37, !P3 ;  /* 0x00000025c0807207 */ /* 0x040fe20005800000 */
[----:B------:R-:W-:Y:S01]  /*3af0*/  IMAD R135, R135, c[0x0][0x190], RZ ;  /* 0x0000640087877a24 */ /* 0x000fe200078e02ff */
[C---:B------:R-:W-:Y:S01]  /*3b00*/  SEL R136, R192.reuse, R29, !P3 ;  /* 0x0000001dc0887207 */ /* 0x040fe20005800000 */
[----:B------:R-:W-:Y:S01]  /*3b10*/  IMAD R133, R133, c[0x0][0x190], RZ ;  /* 0x0000640085857a24 */ /* 0x000fe200078e02ff */
[----:B------:R-:W-:Y:S01]  /*3b20*/  SEL R132, R192, R35, !P3 ;  /* 0x00000023c0847207 */ /* 0x000fe20005800000 */
[----:B------:R-:W-:Y:S01]  /*3b30*/  IMAD R128, R128, c[0x0][0x190], RZ ;  /* 0x0000640080807a24 */ /* 0x000fe200078e02ff */
[----:B------:R-:W-:Y:S01]  /*3b40*/  SEL R39, R192, R39, !P3 ;  /* 0x00000027c0277207 */ /* 0x000fe20005800000 */
        /* <DEDUP_REMOVED lines=26> */
[----:B------:R-:W-:Y:S01]  /*3cf0*/  IMAD.SHL.U32 R11, R32, 0x20, RZ ;  /* 0x00000020200b7824 */ /* 0x000fe200078e00ff */
        /* <DEDUP_REMOVED lines=37> */
[----:B------:R0:W-:Y:S01]  /*3f50*/  STL [R1+0xb0], R11 ;  /* 0x0000b00b01007387 */ /* 0x0001e20000100800 */
        /* <DEDUP_REMOVED lines=24> */
[C---:B------:R-:W-:Y:S01]  /*40e0*/  SEL R191, R192.reuse, R129, !P3 ;  /* 0x00000081c0bf7207 */ /* 0x040fe20005800000 */
[----:B------:R-:W-:Y:S01]  /*40f0*/  IMAD R153, R153, c[0x0][0x190], RZ ;  /* 0x0000640099997a24 */ /* 0x000fe200078e02ff */
[----:B------:R-:W-:Y:S01]  /*4100*/  SEL R192, R192, R131, !P3 ;  /* 0x00000083c0c07207 */ /* 0x000fe20005800000 */
[----:B------:R-:W-:Y:S01]  /*4110*/  IMAD R187, R187, c[0x0][0x190], RZ ;  /* 0x00006400bbbb7a24 */ /* 0x000fe200078e02ff */
[----:B------:R-:W-:Y:S01]  /*4120*/  LEA.HI.X.SX32 R228, R228, c[0x0][0x164], 0x1, P2 ;  /* 0x00005900e4e47a11 */ /* 0x000fe200010f0eff */
[----:B------:R-:W-:Y:S01]  /*4130*/  IMAD R180, R180, c[0x0][0x190], RZ ;  /* 0x00006400b4b47a24 */ /* 0x000fe200078e02ff */
[----:B------:R-:W-:Y:S01]  /*4140*/  @!P0 LOP3.LUT R130, RZ, c[0x0][0x178], RZ, 0x33, !PT ;  /* 0x00005e00ff828a12 */ /* 0x000fe200078e33ff */
[----:B------:R-:W-:Y:S01]  /*4150*/  IMAD R189, R189, c[0x0][0x190], RZ ;  /* 0x00006400bdbd7a24 */ /* 0x000fe200078e02ff */
[----:B------:R-:W-:Y:S01]  /*4160*/  LEA R231, P3, R230, c[0x0][0x160], 0x1 ;  /* 0x00005800e6e77a11 */ /* 0x000fe200078608ff */
[----:B------:R-:W-:Y:S01]  /*4170*/  IMAD R181, R181, c[0x0][0x190], RZ ;  /* 0x00006400b5b57a24 */ /* 0x000fe200078e02ff */
[----:B------:R-:W-:Y:S01]  /*4180*/  LEA R233, P4, R232, c[0x0][0x160], 0x1 ;  /* 0x00005800e8e97a11 */ /* 0x000fe200078808ff */
[----:B------:R-:W-:Y:S01]  /*4190*/  IMAD R191, R191, c[0x0][0x190], RZ ;  /* 0x00006400bfbf7a24 */ /* 0x000fe200078e02ff */
[----:B------:R-:W-:Y:S01]  /*41a0*/  LEA R235, P5, R234, c[0x0][0x160], 0x1 ;  /* 0x00005800eaeb7a11 */ /* 0x000fe200078a08ff */
[----:B------:R-:W-:Y:S01]  /*41b0*/  IMAD R192, R192, c[0x0][0x190], RZ ;  /* 0x00006400c0c07a24 */ /* 0x000fe200078e02ff */
[----:B------:R-:W-:Y:S01]  /*41c0*/  LEA R193, P2, R154, c[0x0][0x168], 0x1 ;  /* 0x00005a009ac17a11 */ /* 0x000fe200078408ff */
[----:B------:R-:W-:Y:S01]  /*41d0*/  IMAD R130, R130, c[0x0][0x184], RZ ;  /* 0x0000610082827a24 */ /* 0x000fe200078e02ff */
[C---:B------:R-:W-:Y:S01]  /*41e0*/  LEA R194, P1, R151.reuse, c[0x0][0x168], 0x1 ;  /* 0x00005a0097c27a11 */ /* 0x040fe200078208ff */
[----:B------:R-:W-:Y:S01]  /*41f0*/  CS2R R124, SRZ ;  /* 0x00000000007c7805 */ /* 0x000fe2000001ff00 */
[----:B------:R-:W-:Y:S01]  /*4200*/  LEA R156, P0, R150, c[0x0][0x168], 0x1 ;  /* 0x00005a00969c7a11 */ /* 0x000fe200078008ff */
[----:B------:R-:W-:Y:S01]  /*4210*/  CS2R R126, SRZ ;  /* 0x00000000007e7805 */ /* 0x000fe2000001ff00 */
[----:B------:R-:W-:Y:S01]  /*4220*/  LEA.HI.X.SX32 R230, R230, c[0x0][0x164], 0x1, P3 ;  /* 0x00005900e6e67a11 */ /* 0x000fe200018f0eff */
        /* <DEDUP_REMOVED lines=11> */
[----:B------:R-:W-:Y:S01]  /*42e0*/  LEA R195, P5, R148, c[0x0][0x168], 0x1 ;  /* 0x00005a0094c37a11 */ /* 0x000fe200078a08ff */
        /* <DEDUP_REMOVED lines=48> */
[----:B------:R-:W-:Y:S01]  /*45f0*/  IMAD.WIDE R130, R130, 0x2, RZ ;  /* 0x0000000282827825 */ /* 0x000fe200078e02ff */
[----:B------:R-:W-:-:S02]  /*4600*/  LEA R137, P4, R39, c[0x0][0x168], 0x1 ;  /* 0x00005a0027897a11 */ /* 0x000fc400078808ff */
[----:B------:R-:W-:Y:S02]  /*4610*/  LEA R202, P3, R37, c[0x0][0x168], 0x1 ;  /* 0x00005a0025ca7a11 */ /* 0x000fe400078608ff */
[----:B------:R-:W-:Y:S02]  /*4620*/  LEA R134, P2, R36, c[0x0][0x168], 0x1 ;  /* 0x00005a0024867a11 */ /* 0x000fe400078408ff */
[----:B------:R-:W-:Y:S02]  /*4630*/  LEA R203, P1, R34, c[0x0][0x168], 0x1 ;  /* 0x00005a0022cb7a11 */ /* 0x000fe400078208ff */
[----:B------:R-:W-:Y:S02]  /*4640*/  LEA R129, P0, R33, c[0x0][0x168], 0x1 ;  /* 0x00005a0021817a11 */ /* 0x000fe400078008ff */
[----:B------:R-:W-:Y:S02]  /*4650*/  LEA.HI.X.SX32 R128, R128, c[0x0][0x16c], 0x1, P5 ;  /* 0x00005b0080807a11 */ /* 0x000fe400028f0eff */
[----:B------:R-:W-:-:S02]  /*4660*/  LEA.HI.X.SX32 R39, R39, c[0x0][0x16c], 0x1, P4 ;  /* 0x00005b0027277a11 */ /* 0x000fc400020f0eff */
[----:B------:R-:W-:Y:S02]  /*4670*/  LEA.HI.X.SX32 R37, R37, c[0x0][0x16c], 0x1, P3 ;  /* 0x00005b0025257a11 */ /* 0x000fe400018f0eff */
[----:B------:R-:W-:Y:S02]  /*4680*/  LEA.HI.X.SX32 R36, R36, c[0x0][0x16c], 0x1, P2 ;  /* 0x00005b0024247a11 */ /* 0x000fe400010f0eff */
[----:B------:R-:W-:Y:S02]  /*4690*/  LEA.HI.X.SX32 R34, R34, c[0x0][0x16c], 0x1, P1 ;  /* 0x00005b0022227a11 */ /* 0x000fe400008f0eff */
[----:B------:R-:W-:Y:S02]  /*46a0*/  LEA.HI.X.SX32 R33, R33, c[0x0][0x16c], 0x1, P0 ;  /* 0x00005b0021217a11 */ /* 0x000fe400000f0eff */
[----:B------:R-:W-:Y:S02]  /*46b0*/  LEA R204, P5, R31, c[0x0][0x168], 0x1 ;  /* 0x00005a001fcc7a11 */ /* 0x000fe400078a08ff */
        /* <DEDUP_REMOVED lines=29> */
[----:B------:R-:W-:Y:S02]  /*4890*/  LOP3.LUT R226, R226, 0x200, R11, 0xf8, !PT ;  /* 0x00000200e2e27812 */ /* 0x000fe400078ef80b */
[----:B------:R-:W-:-:S02]  /*48a0*/  LEA.HI.X.SX32 R13, R13, c[0x0][0x16c], 0x1, P5 ;  /* 0x00005b000d0d7a11 */ /* 0x000fc400028f0eff */
[----:B------:R-:W-:Y:S02]  /*48b0*/  LEA.HI.X.SX32 R12, R12, c[0x0][0x16c], 0x1, P4 ;  /* 0x00005b000c0c7a11 */ /* 0x000fe400020f0eff */
[----:B------:R-:W-:Y:S02]  /*48c0*/  LEA.HI.X.SX32 R10, R10, c[0x0][0x16c], 0x1, P3 ;  /* 0x00005b000a0a7a11 */ /* 0x000fe400018f0eff */
[----:B------:R-:W-:Y:S02]  /*48d0*/  LEA.HI.X.SX32 R9, R9, c[0x0][0x16c], 0x1, P2 ;  /* 0x00005b0009097a11 */ /* 0x000fe400010f0eff */
[----:B------:R-:W-:Y:S02]  /*48e0*/  LEA.HI.X.SX32 R7, R7, c[0x0][0x16c], 0x1, P1 ;  /* 0x00005b0007077a11 */ /* 0x000fe400008f0eff */
[----:B------:R-:W-:Y:S02]  /*48f0*/  LEA.HI.X.SX32 R6, R6, c[0x0][0x16c], 0x1, P0 ;  /* 0x00005b0006067a11 */ /* 0x000fe400000f0eff */
[----:B------:R-:W-:-:S02]  /*4900*/  LEA R213, P5, R5, c[0x0][0x168], 0x1 ;  /* 0x00005a0005d57a11 */ /* 0x000fc400078a08ff */
[----:B0-----:R-:W-:Y:S02]  /*4910*/  LEA R11, P4, R4, c[0x0][0x168], 0x1 ;  /* 0x00005a00040b7a11 */ /* 0x001fe400078808ff */
[----:B------:R-:W-:Y:S02]  /*4920*/  LEA R214, P3, R3, c[0x0][0x168], 0x1 ;  /* 0x00005a0003d67a11 */ /* 0x000fe400078608ff */
[----:B------:R-:W-:Y:S02]  /*4930*/  LEA R8, P2, R2, c[0x0][0x168], 0x1 ;  /* 0x00005a0002087a11 */ /* 0x000fe400078408ff */
[----:B------:R-:W-:Y:S02]  /*4940*/  LEA R215, P1, R0, c[0x0][0x168], 0x1 ;  /* 0x00005a0000d77a11 */ /* 0x000fe400078208ff */
[----:B------:R-:W-:Y:S02]  /*4950*/  LEA R166, P0, R165, c[0x0][0x168], 0x1 ;  /* 0x00005a00a5a67a11 */ /* 0x000fe400078008ff */
[----:B------:R-:W-:-:S02]  /*4960*/  LEA.HI.X.SX32 R5, R5, c[0x0][0x16c], 0x1, P5 ;  /* 0x00005b0005057a11 */ /* 0x000fc400028f0eff */
[----:B------:R-:W-:Y:S02]  /*4970*/  LEA.HI.X.SX32 R4, R4, c[0x0][0x16c], 0x1, P4 ;  /* 0x00005b0004047a11 */ /* 0x000fe400020f0eff */
[----:B------:R-:W-:Y:S02]  /*4980*/  LEA.HI.X.SX32 R3, R3, c[0x0][0x16c], 0x1, P3 ;  /* 0x00005b0003037a11 */ /* 0x000fe400018f0eff */
[----:B------:R-:W-:Y:S02]  /*4990*/  LEA.HI.X.SX32 R2, R2, c[0x0][0x16c], 0x1, P2 ;  /* 0x00005b0002027a11 */ /* 0x000fe400010f0eff */
[----:B------:R-:W-:Y:S02]  /*49a0*/  LEA.HI.X.SX32 R0, R0, c[0x0][0x16c], 0x1, P1 ;  /* 0x00005b0000007a11 */ /* 0x000fe400008f0eff */
[----:B------:R-:W-:Y:S02]  /*49b0*/  LEA.HI.X.SX32 R165, R165, c[0x0][0x16c], 0x1, P0 ;  /* 0x00005b00a5a57a11 */ /* 0x000fe400000f0eff */
[----:B------:R-:W-:-:S02]  /*49c0*/  LEA R216, P5, R167, c[0x0][0x168], 0x1 ;  /* 0x00005a00a7d87a11 */ /* 0x000fc400078a08ff */
[----:B------:R-:W-:Y:S02]  /*49d0*/  LEA R169, P4, R168, c[0x0][0x168], 0x1 ;  /* 0x00005a00a8a97a11 */ /* 0x000fe400078808ff */
        /* <DEDUP_REMOVED lines=28> */
[----:B------:R-:W-:-:S02]  /*4ba0*/  LEA R225, P0, R192, c[0x0][0x168], 0x1 ;  /* 0x00005a00c0e17a11 */ /* 0x000fc400078008ff */
[----:B------:R-:W-:Y:S02]  /*4bb0*/  LEA.HI.X.SX32 R153, R153, c[0x0][0x16c], 0x1, P6 ;  /* 0x00005b0099997a11 */ /* 0x000fe400030f0eff */
[----:B------:R-:W-:Y:S02]  /*4bc0*/  LEA.HI.X.SX32 R187, R187, c[0x0][0x16c], 0x1, P5 ;  /* 0x00005b00bbbb7a11 */ /* 0x000fe400028f0eff */
[----:B------:R-:W-:Y:S02]  /*4bd0*/  LEA.HI.X.SX32 R180, R180, c[0x0][0x16c], 0x1, P4 ;  /* 0x00005b00b4b47a11 */ /* 0x000fe400020f0eff */
[----:B------:R-:W-:Y:S02]  /*4be0*/  LEA.HI.X.SX32 R189, R189, c[0x0][0x16c], 0x1, P3 ;  /* 0x00005b00bdbd7a11 */ /* 0x000fe400018f0eff */
[----:B------:R-:W-:Y:S02]  /*4bf0*/  LEA.HI.X.SX32 R181, R181, c[0x0][0x16c], 0x1, P2 ;  /* 0x00005b00b5b57a11 */ /* 0x000fe400010f0eff */
[----:B------:R-:W-:-:S02]  /*4c00*/  LEA.HI.X.SX32 R191, R191, c[0x0][0x16c], 0x1, P1 ;  /* 0x00005b00bfbf7a11 */ /* 0x000fc400008f0eff */
[----:B------:R-:W-:Y:S02]  /*4c10*/  LEA.HI.X.SX32 R192, R192, c[0x0][0x16c], 0x1, P0 ;  /* 0x00005b00c0c07a11 */ /* 0x000fe400000f0eff */
[----:B------:R-:W-:Y:S02]  /*4c20*/  LOP3.LUT R227, R226, 0x20, RZ, 0x3c, !PT ;  /* 0x00000020e2e37812 */ /* 0x000fe400078e3cff */
.L_x_3:
[----:B------:R-:W-:Y:S02]  /*4c30*/  ISETP.GE.AND P0, PT, R236, UR4, PT ;  /* 0x00000004ec007c0c */ /* 0x000fe4000bf06270 */
[----:B------:R-:W-:Y:S02]  /*4c40*/  IADD3 R40, P1, R130, R235, RZ ;  /* 0x000000eb82287210 */ /* 0x000fe40007f3e0ff */
[----:B------:R-:W-:Y:S02]  /*4c50*/  LOP3.LUT R42, R236, 0x8, RZ, 0xfc, !PT ;  /* 0x00000008ec2a7812 */ /* 0x000fe400078efcff */
[----:B------:R-:W-:Y:S01]  /*4c60*/  PRMT R103, RZ, 0x7610, R103 ;  /* 0x00007610ff677816 */ /* 0x000fe20000000067 */
[----:B------:R-:W-:Y:S01]  /*4c70*/  IMAD.X R41, R131, 0x1, R234, P1 ;  /* 0x0000000183297824 */ /* 0x000fe200008e06ea */
[----:B------:R-:W-:-:S05]  /*4c80*/  ISETP.GE.AND P1, PT, R42, UR4, PT ;  /* 0x000000042a007c0c */ /* 0x000fca000bf26270 */
[----:B------:R0:W2:Y:S01]  /*4c90*/  @!P0 LDG.E.U16 R103, [R40.64] ;  /* 0x0000000628678981 */ /* 0x0000a2000c1e1500 */
[----:B------:R-:W-:Y:S02]  /*4ca0*/  PRMT R102, RZ, 0x7610, R102 ;  /* 0x00007610ff667816 */ /* 0x000fe40000000066 */
[----:B------:R-:W-:Y:S02]  /*4cb0*/  LOP3.LUT R42, R236, 0x10, RZ, 0xfc, !PT ;  /* 0x00000010ec2a7812 */ /* 0x000fe400078efcff */
[----:B0-----:R-:W-:-:S05]  /*4cc0*/  IADD3 R40, P0, R130, R233, RZ ;  /* 0x000000e982287210 */ /* 0x001fca0007f1e0ff */
[----:B------:R-:W-:-:S05]  /*4cd0*/  IMAD.X R41, R131, 0x1, R232, P0 ;  /* 0x0000000183297824 */ /* 0x000fca00000e06e8 */
[----:B------:R0:W3:Y:S01]  /*4ce0*/  @!P1 LDG.E.U16 R102, [R40.64] ;  /* 0x0000000628669981 */ /* 0x0000e2000c1e1500 */
[----:B------:R-:W-:Y:S02]  /*4cf0*/  ISETP.GE.AND P1, PT, R42, UR4, PT ;  /* 0x000000042a007c0c */ /* 0x000fe4000bf26270 */
[----:B------:R-:W-:Y:S01]  /*4d00*/  PRMT R101, RZ, 0x7610, R101 ;  /* 0x00007610ff657816 */ /* 0x000fe20000000065 */
[----:B------:R-:W1:Y:S01]  /*4d10*/  S2R R42, SR_TID.X ;  /* 0x00000000002a7919 */ /* 0x000e620000002100 */
[----:B------:R-:W-:Y:S02]  /*4d20*/  LOP3.LUT R43, R236, 0x18, RZ, 0xfc, !PT ;  /* 0x00000018ec2b7812 */ /* 0x000fe400078efcff */
[----:B0-----:R-:W-:-:S05]  /*4d30*/  IADD3 R40, P0, R130, R231, RZ ;  /* 0x000000e782287210 */ /* 0x001fca0007f1e0ff */
[----:B------:R-:W-:-:S05]  /*4d40*/  IMAD.X R41, R131, 0x1, R230, P0 ;  /* 0x0000000183297824 */ /* 0x000fca00000e06e6 */
[----:B------:R0:W4:Y:S01]  /*4d50*/  @!P1 LDG.E.U16 R101, [R40.64] ;  /* 0x0000000628659981 */ /* 0x000122000c1e1500 */
[----:B------:R-:W-:Y:S02]  /*4d60*/  ISETP.GE.AND P1, PT, R43, UR4, PT ;  /* 0x000000042b007c0c */ /* 0x000fe4000bf26270 */
[----:B------:R-:W-:Y:S02]  /*4d70*/  PRMT R100, RZ, 0x7610, R100 ;  /* 0x00007610ff647816 */ /* 0x000fe40000000064 */
[----:B-1----:R-:W-:Y:S02]  /*4d80*/  LOP3.LUT R42, R42, 0x1f, RZ, 0xc0, !PT ;  /* 0x0000001f2a2a7812 */ /* 0x002fe400078ec0ff */
[----:B0-----:R-:W-:-:S05]  /*4d90*/  IADD3 R40, P0, R130, R229, RZ ;  /* 0x000000e582287210 */ /* 0x001fca0007f1e0ff */
[----:B------:R-:W-:-:S05]  /*4da0*/  IMAD.X R41, R131, 0x1, R228, P0 ;  /* 0x0000000183297824 */ /* 0x000fca00000e06e4 */
[----:B------:R0:W5:Y:S01]  /*4db0*/  @!P1 LDG.E.U16 R100, [R40.64] ;  /* 0x0000000628649981 */ /* 0x000162000c1e1500 */
[----:B------:R-:W-:Y:S02]  /*4dc0*/  ISETP.GE.AND P0, PT, R42, UR4, PT ;  /* 0x000000042a007c0c */ /* 0x000fe4000bf06270 */
[----:B------:R-:W-:Y:S01]  /*4dd0*/  PRMT R95, RZ, 0x7610, R95 ;  /* 0x00007610ff5f7816 */ /* 0x000fe2000000005f */
[----:B------:R-:W-:Y:S01]  /*4de0*/  BAR.SYNC.DEFER_BLOCKING 0x0 ;  /* 0x0000000000007b1d */ /* 0x000fe20000010000 */
[----:B0-----:R-:W-:-:S05]  /*4df0*/  IADD3 R40, P1, R225, R160, RZ ;  /* 0x000000a0e1287210 */ /* 0x001fca0007f3e0ff */
[----:B------:R-:W-:Y:S01]  /*4e00*/  IMAD.X R41, R192, 0x1, R161, P1 ;  /* 0x00000001c0297824 */ /* 0x000fe200008e06a1 */
[----:B------:R-:W-:-:S04]  /*4e10*/  PRMT R94, RZ, 0x7610, R94 ;  /* 0x00007610ff5e7816 */ /* 0x000fc8000000005e */
[----:B------:R0:W5:Y:S02]  /*4e20*/  @!P0 LDG.E.U16 R95, [R40.64] ;  /* 0x00000006285f8981 */ /* 0x000164000c1e1500 */
[----:B0-----:R-:W-:-:S05]  /*4e30*/  IADD3 R40, P1, R224, R160, RZ ;  /* 0x000000a0e0287210 */ /* 0x001fca0007f3e0ff */
[----:B------:R-:W-:-:S05]  /*4e40*/  IMAD.X R41, R191, 0x1, R161, P1 ;  /* 0x00000001bf297824 */ /* 0x000fca00008e06a1 */
[----:B------:R0:W5:Y:S01]  /*4e50*/  @!P0 LDG.E.U16 R94, [R40.64] ;  /* 0x00000006285e8981 */ /* 0x000162000c1e1500 */
[----:B------:R-:W-:Y:S02]  /*4e60*/  PRMT R93, RZ, 0x7610, R93 ;  /* 0x00007610ff5d7816 */ /* 0x000fe4000000005d */
        /* <DEDUP_REMOVED lines=21> */
[----:B------:R-:W-:Y:S01]  /*4fc0*/  IMAD.X R41, R185, 0x1, R161, P1 ;  /* 0x00000001b9297824 */ /* 0x000fe200008e06a1 */
[----:B------:R-:W-:-:S04]  /*4fd0*/  IADD3 R42, P1, R193, R160, RZ ;  /* 0x000000a0c12a7210 */ /* 0x000fc80007f3e0ff */
[----:B------:R0:W5:Y:S01]  /*4fe0*/  @!P0 LDG.E.U16 R44, [R40.64] ;  /* 0x00000006282c8981 */ /* 0x000162000c1e1500 */
[----:B------:R-:W-:Y:S01]  /*4ff0*/  IMAD.X R43, R154, 0x1, R161, P1 ;  /* 0x000000019a2b7824 */ /* 0x000fe200008e06a1 */
[----:B0-----:R-:W-:-:S06]  /*5000*/  PRMT R40, RZ, 0x7610, R40 ;  /* 0x00007610ff287816 */ /* 0x001fcc0000000028 */
        /* <DEDUP_REMOVED lines=8> */
[----:B------:R0:W5:Y:S02]  /*5090*/  @!P0 LDG.E.U16 R41, [R42.64] ;  /* 0x000000062a298981 */ /* 0x000164000c1e1500 */
[----:B0-----:R-:W-:-:S05]  /*50a0*/  IADD3 R42, P1, R183, R160, RZ ;  /* 0x000000a0b72a7210 */ /* 0x001fca0007f3e0ff */
[----:B------:R-:W-:Y:S01]  /*50b0*/  IMAD.X R43, R176, 0x1, R161, P1 ;  /* 0x00000001b02b7824 */ /* 0x000fe200008e06a1 */
[----:B--2---:R0:W-:Y:S02]  /*50c0*/  STS.U16 [R163+0x8000], R103 ;  /* 0x00800067a3007388 */ /* 0x0041e40000000400 */
[----:B0-----:R-:W-:-:S06]  /*50d0*/  PRMT R103, RZ, 0x7610, R103 ;  /* 0x00007610ff677816 */ /* 0x001fcc0000000067 */
[----:B------:R0:W2:Y:S04]  /*50e0*/  @!P0 LDG.E.U16 R103, [R42.64] ;  /* 0x000000062a678981 */ /* 0x0000a8000c1e1500 */
[----:B---3--:R1:W-:Y:S01]  /*50f0*/  STS.U16 [R163+0x8200], R102 ;  /* 0x00820066a3007388 */ /* 0x0083e20000000400 */
[----:B0-----:R-:W-:Y:S02]  /*5100*/  IADD3 R42, P1, R219, R160, RZ ;  /* 0x000000a0db2a7210 */ /* 0x001fe40007f3e0ff */
[----:B-1----:R-:W-:-:S03]  /*5110*/  PRMT R102, RZ, 0x7610, R102 ;  /* 0x00007610ff667816 */ /* 0x002fc60000000066 */
[----:B------:R-:W-:-:S05]  /*5120*/  IMAD.X R43, R175, 0x1, R161, P1 ;  /* 0x00000001af2b7824 */ /* 0x000fca00008e06a1 */
[----:B------:R0:W3:Y:S04]  /*5130*/  @!P0 LDG.E.U16 R102, [R42.64] ;  /* 0x000000062a668981 */ /* 0x0000e8000c1e1500 */
[----:B----4-:R1:W-:Y:S01]  /*5140*/  STS.U16 [R163+0x8400], R101 ;  /* 0x00840065a3007388 */ /* 0x0103e20000000400 */
[----:B0-----:R-:W-:Y:S02]  /*5150*/  IADD3 R42, P1, R182, R160, RZ ;  /* 0x000000a0b62a7210 */ /* 0x001fe40007f3e0ff */
[----:B-1----:R-:W-:-:S03]  /*5160*/  PRMT R101, RZ, 0x7610, R101 ;  /* 0x00007610ff657816 */ /* 0x002fc60000000065 */
[----:B------:R-:W-:-:S05]  /*5170*/  IMAD.X R43, R174, 0x1, R161, P1 ;  /* 0x00000001ae2b7824 */ /* 0x000fca00008e06a1 */
[----:B------:R0:W4:Y:S04]  /*5180*/  @!P0 LDG.E.U16 R101, [R42.64] ;  /* 0x000000062a658981 */ /* 0x000128000c1e1500 */
[----:B-----5:R1:W-:Y:S01]  /*5190*/  STS.U16 [R163+0x8600], R100 ;  /* 0x00860064a3007388 */ /* 0x0203e20000000400 */
[----:B0-----:R-:W-:Y:S02]  /*51a0*/  IADD3 R42, P1, R218, R160, RZ ;  /* 0x000000a0da2a7210 */ /* 0x001fe40007f3e0ff */
[----:B-1----:R-:W-:-:S03]  /*51b0*/  PRMT R100, RZ, 0x7610, R100 ;  /* 0x00007610ff647816 */ /* 0x002fc60000000064 */
[----:B------:R-:W-:-:S05]  /*51c0*/  IMAD.X R43, R173, 0x1, R161, P1 ;  /* 0x00000001ad2b7824 */ /* 0x000fca00008e06a1 */
[----:B------:R0:W5:Y:S02]  /*51d0*/  @!P0 LDG.E.U16 R100, [R42.64] ;  /* 0x000000062a648981 */ /* 0x000164000c1e1500 */
[----:B0-----:R-:W-:Y:S02]  /*51e0*/  IADD3 R42, P1, R172, R160, RZ ;  /* 0x000000a0ac2a7210 */ /* 0x001fe40007f3e0ff */
[----:B------:R0:W-:Y:S03]  /*51f0*/  STS.U16 [R163], R95 ;  /* 0x0000005fa3007388 */ /* 0x0001e60000000400 */
[----:B------:R-:W-:Y:S01]  /*5200*/  IMAD.X R43, R171, 0x1, R161, P1 ;  /* 0x00000001ab2b7824 */ /* 0x000fe200008e06a1 */
[----:B0-----:R-:W-:-:S06]  /*5210*/  PRMT R95, RZ, 0x7610, R95 ;  /* 0x00007610ff5f7816 */ /* 0x001fcc000000005f */
[----:B------:R0:W5:Y:S04]  /*5220*/  @!P0 LDG.E.U16 R95, [R42.64] ;  /* 0x000000062a5f8981 */ /* 0x000168000c1e1500 */
[----:B------:R1:W-:Y:S01]  /*5230*/  STS.U16 [R163+0x200], R94 ;  /* 0x0002005ea3007388 */ /* 0x0003e20000000400 */
[----:B0-----:R-:W-:Y:S02]  /*5240*/  IADD3 R42, P1, R217, R160, RZ ;  /* 0x000000a0d92a7210 */ /* 0x001fe40007f3e0ff */
[----:B-1----:R-:W-:-:S03]  /*5250*/  PRMT R94, RZ, 0x7610, R94 ;  /* 0x00007610ff5e7816 */ /* 0x002fc6000000005e */
[----:B------:R-:W-:-:S05]  /*5260*/  IMAD.X R43, R170, 0x1, R161, P1 ;  /* 0x00000001aa2b7824 */ /* 0x000fca00008e06a1 */
        /* <DEDUP_REMOVED lines=30> */
[----:B------:R0:W5:Y:S02]  /*5450*/  @!P0 LDG.E.U16 R44, [R42.64] ;  /* 0x000000062a2c8981 */ /* 0x000164000c1e1500 */
[----:B0-----:R-:W-:-:S05]  /*5460*/  IADD3 R42, P1, R11, R160, RZ ;  /* 0x000000a00b2a7210 */ /* 0x001fca0007f3e0ff */
[----:B------:R-:W-:Y:S01]  /*5470*/  IMAD.X R43, R4, 0x1, R161, P1 ;  /* 0x00000001042b7824 */ /* 0x000fe200008e06a1 */
[----:B------:R0:W-:Y:S02]  /*5480*/  STS.U16 [R163+0x1000], R104 ;  /* 0x00100068a3007388 */ /* 0x0001e40000000400 */
[----:B0-----:R-:W-:-:S06]  /*5490*/  PRMT R104, RZ, 0x7610, R104 ;  /* 0x00007610ff687816 */ /* 0x001fcc0000000068 */
        /* <DEDUP_REMOVED lines=27> */
[----:B------:R0:W-:Y:S03]  /*5650*/  STS.U16 [R163+0x1c00], R95 ;  /* 0x001c005fa3007388 */ /* 0x0001e60000000400 */
        /* <DEDUP_REMOVED lines=172> */
[----:B------:R-:W5:Y:S01]  /*6120*/  @!P0 LDG.E.U16 R45, [R42.64] ;  /* 0x000000062a2d8981 */ /* 0x000f62000c1e1500 */
[----:B------:R-:W-:Y:S01]  /*6130*/  IADD3 R158, R158, -0x1, RZ ;  /* 0xffffffff9e9e7810 */ /* 0x000fe20007ffe0ff */
[----:B------:R-:W-:Y:S02]  /*6140*/  UIADD3 UR4, UR4, -0x20, URZ ;  /* 0xffffffe004047890 */ /* 0x000fe4000fffe03f */
[----:B------:R-:W-:Y:S01]  /*6150*/  STS.U16 [R163+0x7e00], R40 ;  /* 0x007e0028a3007388 */ /* 0x000fe20000000400 */
[----:B------:R-:W-:-:S03]  /*6160*/  ISETP.NE.U32.AND P0, PT, R158, RZ, PT ;  /* 0x000000ff9e00720c */ /* 0x000fc60003f05070 */
[----:B------:R-:W-:Y:S04]  /*6170*/  STS.U16 [R163+0x6200], R44 ;  /* 0x0062002ca3007388 */ /* 0x000fe80000000400 */
[----:B------:R-:W-:Y:S04]  /*6180*/  STS.U16 [R163+0x6400], R104 ;  /* 0x00640068a3007388 */ /* 0x000fe80000000400 */
[----:B------:R-:W-:Y:S04]  /*6190*/  STS.U16 [R163+0x6600], R41 ;  /* 0x00660029a3007388 */ /* 0x000fe80000000400 */
[----:B--2---:R-:W-:Y:S04]  /*61a0*/  STS.U16 [R163+0x6800], R103 ;  /* 0x00680067a3007388 */ /* 0x004fe80000000400 */
[----:B---3--:R-:W-:Y:S04]  /*61b0*/  STS.U16 [R163+0x6a00], R102 ;  /* 0x006a0066a3007388 */ /* 0x008fe80000000400 */
[----:B----4-:R-:W-:Y:S04]  /*61c0*/  STS.U16 [R163+0x6c00], R101 ;  /* 0x006c0065a3007388 */ /* 0x010fe80000000400 */
[----:B-----5:R-:W-:Y:S04]  /*61d0*/  STS.U16 [R163+0x6e00], R100 ;  /* 0x006e0064a3007388 */ /* 0x020fe80000000400 */
[----:B------:R-:W-:Y:S04]  /*61e0*/  STS.U16 [R163+0x7000], R95 ;  /* 0x0070005fa3007388 */ /* 0x000fe80000000400 */
[----:B------:R-:W-:Y:S04]  /*61f0*/  STS.U16 [R163+0x7200], R94 ;  /* 0x0072005ea3007388 */ /* 0x000fe80000000400 */
[----:B------:R-:W-:Y:S04]  /*6200*/  STS.U16 [R163+0x7400], R93 ;  /* 0x0074005da3007388 */ /* 0x000fe80000000400 */
[----:B------:R-:W-:Y:S04]  /*6210*/  STS.U16 [R163+0x7600], R92 ;  /* 0x0076005ca3007388 */ /* 0x000fe80000000400 */
[----:B------:R-:W-:Y:S04]  /*6220*/  STS.U16 [R163+0x7800], R47 ;  /* 0x0078002fa3007388 */ /* 0x000fe80000000400 */
[----:B------:R-:W-:Y:S04]  /*6230*/  STS.U16 [R163+0x7a00], R46 ;  /* 0x007a002ea3007388 */ /* 0x000fe80000000400 */
[----:B------:R-:W-:Y:S04]  /*6240*/  STS.U16 [R163+0x7c00], R45 ;  /* 0x007c002da3007388 */ /* 0x000fe80000000400 */
[----:B------:R-:W-:Y:S06]  /*6250*/  BAR.SYNC.DEFER_BLOCKING 0x0 ;  /* 0x0000000000007b1d */ /* 0x000fec0000010000 */
[----:B------:R-:W-:Y:S04]  /*6260*/  LDSM.16.MT88.4 R92, [R226+0x8000] ;  /* 0x00800000e25c783b */ /* 0x000fe80000004200 */
[----:B------:R-:W0:Y:S04]  /*6270*/  LDSM.16.M88.4 R40, [R162] ;  /* 0x00000000a228783b */ /* 0x000e280000000200 */
[----:B------:R-:W1:Y:S04]  /*6280*/  LDSM.16.MT88.4 R100, [R227+0x8000] ;  /* 0x00800000e364783b */ /* 0x000e680000004200 */
[----:B------:R-:W-:Y:S04]  /*6290*/  LDSM.16.MT88.4 R104, [R226+0x8400] ;  /* 0x00840000e268783b */ /* 0x000fe80000004200 */
[----:B------:R-:W-:Y:S04]  /*62a0*/  LDSM.16.MT88.4 R108, [R227+0x8400] ;  /* 0x00840000e36c783b */ /* 0x000fe80000004200 */
[----:B------:R-:W2:Y:S01]  /*62b0*/  LDSM.16.M88.4 R44, [R162+0x1000] ;  /* 0x00100000a22c783b */ /* 0x000ea20000000200 */
[-C--:B0-----:R-:W-:Y:S08]  /*62c0*/  HMMA.16816.F32 R124, R92, R40.reuse, R124 ;  /* 0x000000285c7c723c */ /* 0x081ff0000000187c */
[----:B-1----:R-:W-:Y:S08]  /*62d0*/  HMMA.16816.F32 R116, R100, R40, R116 ;  /* 0x000000286474723c */ /* 0x002ff00000001874 */
[----:B--2---:R-:W-:Y:S08]  /*62e0*/  HMMA.16816.F32 R120, R92, R44, R120 ;  /* 0x0000002c5c78723c */ /* 0x004ff00000001878 */
[-C--:B------:R-:W-:Y:S08]  /*62f0*/  HMMA.16816.F32 R124, R104, R42.reuse, R124 ;  /* 0x0000002a687c723c */ /* 0x080ff0000000187c */
[----:B------:R-:W-:Y:S01]  /*6300*/  HMMA.16816.F32 R116, R108, R42, R116 ;  /* 0x0000002a6c74723c */ /* 0x000fe20000001874 */
[----:B------:R-:W0:Y:S07]  /*6310*/  LDSM.16.M88.4 R40, [R162+0x2000] ;  /* 0x00200000a228783b */ /* 0x000e2e0000000200 */
[----:B------:R-:W-:Y:S07]  /*6320*/  HMMA.16816.F32 R112, R100, R44, R112 ;  /* 0x0000002c6470723c */ /* 0x000fee0000001870 */
[----:B------:R-:W-:Y:S01]  /*6330*/  IMAD.MOV.U32 R45, RZ, RZ, c[0x0][0x188] ;  /* 0x00006200ff2d7624 */ /* 0x000fe200078e00ff */
[----:B------:R-:W-:Y:S03]  /*6340*/  HMMA.16816.F32 R120, R104, R46, R120 ;  /* 0x0000002e6878723c */ /* 0x000fe60000001878 */
[----:B------:R-:W-:-:S04]  /*6350*/  IMAD.SHL.U32 R45, R45, 0x20, RZ ;  /* 0x000000202d2d7824 */ /* 0x000fc800078e00ff */
[----:B------:R-:W-:-:S09]  /*6360*/  IMAD.WIDE R130, R45, 0x2, R130 ;  /* 0x000000022d827825 */ /* 0x000fd200078e0282 */
[----:B------:R-:W-:Y:S08]  /*6370*/  HMMA.16816.F32 R112, R108, R46, R112 ;  /* 0x0000002e6c70723c */ /* 0x000ff00000001870 */
[-C--:B0-----:R-:W-:Y:S08]  /*6380*/  HMMA.16816.F32 R72, R92, R40.reuse, R72 ;  /* 0x000000285c48723c */ /* 0x081ff00000001848 */
[----:B------:R-:W-:Y:S11]  /*6390*/  HMMA.16816.F32 R48, R100, R40, R48 ;  /* 0x000000286430723c */ /* 0x000ff60000001830 */
[----:B------:R-:W-:Y:S05]  /*63a0*/  @!UPT UIADD3 URZ, URZ, URZ, URZ ;  /* 0x0000003f3f3ff290 */ /* 0x000fea000fffe03f */
[-C--:B------:R-:W-:Y:S08]  /*63b0*/  HMMA.16816.F32 R72, R104, R42.reuse, R72 ;  /* 0x0000002a6848723c */ /* 0x080ff00000001848 */
[----:B------:R-:W-:Y:S01]  /*63c0*/  HMMA.16816.F32 R48, R108, R42, R48 ;  /* 0x0000002a6c30723c */ /* 0x000fe20000001830 */
[----:B------:R-:W0:Y:S07]  /*63d0*/  LDSM.16.M88.4 R40, [R162+0x3000] ;  /* 0x00300000a228783b */ /* 0x000e2e0000000200 */
        /* <DEDUP_REMOVED lines=25> */
[----:B------:R-:W-:Y:S07]  /*6570*/  HMMA.16816.F32 R68, R100, R40, R68 ;  /* 0x000000286444723c */ /* 0x000fee0000001844 */
[----:B------:R-:W-:-:S02]  /*6580*/  IMAD.MOV.U32 R40, RZ, RZ, R193 ;  /* 0x000000ffff287224 */ /* 0x000fc400078e00c1 */
[----:B------:R-:W-:-:S04]  /*6590*/  IMAD.MOV.U32 R41, RZ, RZ, R154 ;  /* 0x000000ffff297224 */ /* 0x000fc800078e009a */
[----:B------:R-:W-:-:S03]  /*65a0*/  IMAD.WIDE R40, R159, 0x2, R40 ;  /* 0x000000029f287825 */ /* 0x000fc600078e0228 */
[-C--:B------:R-:W-:Y:S01]  /*65b0*/  HMMA.16816.F32 R96, R104, R42.reuse, R96 ;  /* 0x0000002a6860723c */ /* 0x080fe20000001860 */
[----:B------:R-:W-:Y:S02]  /*65c0*/  IMAD.MOV.U32 R193, RZ, RZ, R40 ;  /* 0x000000ffffc17224 */ /* 0x000fe400078e0028 */
[----:B------:R-:W-:Y:S02]  /*65d0*/  IMAD.MOV.U32 R154, RZ, RZ, R41 ;  /* 0x000000ffff9a7224 */ /* 0x000fe400078e0029 */
[----:B------:R-:W-:Y:S02]  /*65e0*/  IMAD.MOV.U32 R40, RZ, RZ, R157 ;  /* 0x000000ffff287224 */ /* 0x000fe400078e009d */
[----:B------:R-:W-:Y:S01]  /*65f0*/  IMAD.MOV.U32 R41, RZ, RZ, R153 ;  /* 0x000000ffff297224 */ /* 0x000fe200078e0099 */
[----:B------:R-:W-:Y:S03]  /*6600*/  HMMA.16816.F32 R68, R108, R42, R68 ;  /* 0x0000002a6c44723c */ /* 0x000fe60000001844 */
[----:B------:R-:W-:-:S04]  /*6610*/  IMAD.WIDE R40, R159, 0x2, R40 ;  /* 0x000000029f287825 */ /* 0x000fc800078e0228 */
[----:B------:R-:W-:Y:S02]  /*6620*/  IMAD.MOV.U32 R157, RZ, RZ, R40 ;  /* 0x000000ffff9d7224 */ /* 0x000fe400078e0028 */
[----:B------:R-:W-:Y:S02]  /*6630*/  IMAD.MOV.U32 R153, RZ, RZ, R41 ;  /* 0x000000ffff997224 */ /* 0x000fe400078e0029 */
[----:B------:R-:W-:Y:S02]  /*6640*/  IMAD.MOV.U32 R42, RZ, RZ, R194 ;  /* 0x000000ffff2a7224 */ /* 0x000fe400078e00c2 */
[----:B------:R-:W-:Y:S02]  /*6650*/  IMAD.MOV.U32 R43, RZ, RZ, R151 ;  /* 0x000000ffff2b7224 */ /* 0x000fe400078e0097 */
[----:B------:R-:W-:Y:S02]  /*6660*/  IMAD.MOV.U32 R40, RZ, RZ, R156 ;  /* 0x000000ffff287224 */ /* 0x000fe400078e009c */
[----:B------:R-:W-:-:S02]  /*6670*/  IMAD.MOV.U32 R41, RZ, RZ, R150 ;  /* 0x000000ffff297224 */ /* 0x000fc400078e0096 */
[----:B------:R-:W-:-:S04]  /*6680*/  IMAD.WIDE R42, R159, 0x2, R42 ;  /* 0x000000029f2a7825 */ /* 0x000fc800078e022a */
[----:B------:R-:W-:-:S04]  /*6690*/  IMAD.WIDE R40, R159, 0x2, R40 ;  /* 0x000000029f287825 */ /* 0x000fc800078e0228 */
[----:B------:R-:W-:Y:S02]  /*66a0*/  IMAD.MOV.U32 R194, RZ, RZ, R42 ;  /* 0x000000ffffc27224 */ /* 0x000fe400078e002a */
[----:B------:R-:W-:Y:S02]  /*66b0*/  IMAD.MOV.U32 R151, RZ, RZ, R43 ;  /* 0x000000ffff977224 */ /* 0x000fe400078e002b */
[----:B------:R-:W-:Y:S02]  /*66c0*/  IMAD.MOV.U32 R156, RZ, RZ, R40 ;  /* 0x000000ffff9c7224 */ /* 0x000fe400078e0028 */
[----:B------:R-:W-:Y:S02]  /*66d0*/  IMAD.MOV.U32 R150, RZ, RZ, R41 ;  /* 0x000000ffff967224 */ /* 0x000fe400078e0029 */
[----:B------:R-:W-:Y:S02]  /*66e0*/  IMAD.MOV.U32 R42, RZ, RZ, R195 ;  /* 0x000000ffff2a7224 */ /* 0x000fe400078e00c3 */
[----:B------:R-:W-:-:S02]  /*66f0*/  IMAD.MOV.U32 R43, RZ, RZ, R148 ;  /* 0x000000ffff2b7224 */ /* 0x000fc400078e0094 */
[----:B------:R-:W-:Y:S02]  /*6700*/  IMAD.MOV.U32 R40, RZ, RZ, R155 ;  /* 0x000000ffff287224 */ /* 0x000fe400078e009b */
[----:B------:R-:W-:Y:S02]  /*6710*/  IMAD.MOV.U32 R41, RZ, RZ, R147 ;  /* 0x000000ffff297224 */ /* 0x000fe400078e0093 */
        /* <DEDUP_REMOVED lines=295> */
[----:B------:R-:W-:Y:S01]  /*7990*/  IMAD.MOV.U32 R192, RZ, RZ, R41 ;  /* 0x000000ffffc07224 */ /* 0x000fe200078e0029 */
[----:B------:R-:W-:Y:S01]  /*79a0*/  @!P0 CALL.REL.NOINC `(.L_x_2) ;  /* 0x0000001000008944 */ /* 0x000fe20003c00000 */
[----:B------:R-:W-:Y:S05]  /*79b0*/  BRA `(.L_x_3) ;  /* 0xffffd27000007947 */ /* 0x000fea000383ffff */
.L_x_2:
[----:B------:R-:W-:Y:S02]  /*79c0*/  F2FP.PACK_AB R12, R115, R119 ;  /* 0x00000077730c723e */ /* 0x000fe400000000ff */
[----:B------:R-:W-:Y:S02]  /*79d0*/  F2FP.PACK_AB R8, R114, R118 ;  /* 0x000000767208723e */ /* 0x000fe400000000ff */
[----:B------:R-:W-:-:S02]  /*79e0*/  F2FP.PACK_AB R4, R113, R117 ;  /* 0x000000757104723e */ /* 0x000fc400000000ff */
[----:B------:R-:W-:Y:S02]  /*79f0*/  F2FP.PACK_AB R24, R123, R127 ;  /* 0x0000007f7b18723e */ /* 0x000fe400000000ff */
[----:B------:R-:W-:Y:S02]  /*7a00*/  F2FP.PACK_AB R20, R122, R126 ;  /* 0x0000007e7a14723e */ /* 0x000fe400000000ff */
[----:B------:R-:W-:Y:S02]  /*7a10*/  F2FP.PACK_AB R16, R121, R125 ;  /* 0x0000007d7910723e */ /* 0x000fe400000000ff */
        /* <DEDUP_REMOVED lines=26> */
.L_x_1:
[----:B-1----:R-:W2:Y:S04]  /*7bc0*/  LDL.LU R0, [R1+0xb0] ;  /* 0x0000b00001007983 */ /* 0x002ea80000300800 */
[----:B------:R-:W3:Y:S04]  /*7bd0*/  LDL.LU R31, [R1+0xac] ;  /* 0x0000ac00011f7983 */ /* 0x000ee80000300800 */
[----:B0-----:R-:W4:Y:S04]  /*7be0*/  LDL.LU R30, [R1+0xa8] ;  /* 0x0000a800011e7983 */ /* 0x001f280000300800 */
[----:B------:R-:W5:Y:S04]  /*7bf0*/  LDL.LU R48, [R1+0xc0] ;  /* 0x0000c00001307983 */ /* 0x000f680000300800 */
[----:B------:R-:W0:Y:S01]  /*7c00*/  S2R R32, SR_TID.X ;  /* 0x0000000000207919 */ /* 0x000e220000002100 */
[----:B------:R-:W-:-:S03]  /*7c10*/  ISETP.GE.AND P0, PT, R240, c[0x0][0x178], PT ;  /* 0x00005e00f0007a0c */ /* 0x000fc60003f06270 */
[----:B------:R-:W3:Y:S01]  /*7c20*/  LDL.LU R47, [R1+0xbc] ;  /* 0x0000bc00012f7983 */ /* 0x000ee20000300800 */
[C---:B0-----:R-:W-:Y:S02]  /*7c30*/  IMAD.SHL.U32 R3, R32.reuse, 0x4, RZ ;  /* 0x0000000420037824 */ /* 0x041fe400078e00ff */
[C---:B------:R-:W-:Y:S02]  /*7c40*/  IMAD.SHL.U32 R28, R32.reuse, 0x1000, RZ ;  /* 0x00001000201c7824 */ /* 0x040fe400078e00ff */
[----:B------:R-:W-:Y:S01]  /*7c50*/  IMAD.SHL.U32 R29, R32, 0x10, RZ ;  /* 0x00000010201d7824 */ /* 0x000fe200078e00ff */
[C---:B------:R-:W-:Y:S01]  /*7c60*/  ISETP.LT.AND P6, PT, R164.reuse, c[0x0][0x17c], !P0 ;  /* 0x00005f00a4007a0c */ /* 0x040fe200047c1270 */
[----:B------:R-:W-:Y:S01]  /*7c70*/  IMAD R43, R164, c[0x0][0x198], RZ ;  /* 0x00006600a42b7a24 */ /* 0x000fe200078e02ff */
[----:B------:R-:W-:Y:S01]  /*7c80*/  LOP3.LUT R28, R28, 0x6000, RZ, 0xc0, !PT ;  /* 0x000060001c1c7812 */ /* 0x000fe200078ec0ff */
[----:B------:R-:W-:Y:S01]  /*7c90*/  IMAD R33, R238, c[0x0][0x198], RZ ;  /* 0x00006600ee217a24 */ /* 0x000fe200078e02ff */
[----:B------:R-:W-:Y:S02]  /*7ca0*/  BAR.SYNC.DEFER_BLOCKING 0x0 ;  /* 0x0000000000007b1d */ /* 0x000fe40000010000 */
[----:B------:R-:W-:-:S02]  /*7cb0*/  LOP3.LUT R29, R28, 0x3f0, R29, 0xf8, !PT ;  /* 0x000003f01c1d7812 */ /* 0x000fc400078ef81d */
[C---:B------:R-:W-:Y:S01]  /*7cc0*/  ISETP.LT.AND P5, PT, R239.reuse, c[0x0][0x17c], !P0 ;  /* 0x00005f00ef007a0c */ /* 0x040fe200047a1270 */
[----:B------:R-:W-:Y:S01]  /*7cd0*/  IMAD R239, R239, c[0x0][0x198], RZ ;  /* 0x00006600efef7a24 */ /* 0x000fe200078e02ff */
[----:B------:R-:W3:Y:S04]  /*7ce0*/  LDL.LU R50, [R1+0xb8] ;  /* 0x0000b80001327983 */ /* 0x000ee80000300800 */
[----:B------:R-:W3:Y:S04]  /*7cf0*/  LDL.LU R46, [R1+0xb4] ;  /* 0x0000b400012e7983 */ /* 0x000ee80000300800 */
[----:B------:R-:W3:Y:S04]  /*7d00*/  LDL.LU R52, [R1+0xa4] ;  /* 0x0000a40001347983 */ /* 0x000ee80000300800 */
[----:B------:R-:W3:Y:S04]  /*7d10*/  LDL.LU R51, [R1+0xa0] ;  /* 0x0000a00001337983 */ /* 0x000ee80000300800 */
[----:B------:R-:W3:Y:S01]  /*7d20*/  LDL.LU R49, [R1+0x9c] ;  /* 0x00009c0001317983 */ /* 0x000ee20000300800 */
[----:B--2---:R-:W-:Y:S01]  /*7d30*/  LOP3.LUT R2, R0, 0x1c60, RZ, 0xc0, !PT ;  /* 0x00001c6000027812 */ /* 0x004fe200078ec0ff */
[----:B------:R-:W-:-:S03]  /*7d40*/  IMAD.SHL.U32 R0, R32, 0x400, RZ ;  /* 0x0000040020007824 */ /* 0x000fc600078e00ff */
[----:B------:R-:W-:Y:S02]  /*7d50*/  LOP3.LUT R3, R2, 0x70, R3, 0x78, !PT ;  /* 0x0000007002037812 */ /* 0x000fe400078e7803 */
[----:B------:R-:W-:-:S05]  /*7d60*/  LOP3.LUT R0, R0, 0x6000, RZ, 0xc0, !PT ;  /* 0x0000600000007812 */ /* 0x000fca00078ec0ff */
[----:B------:R-:W-:-:S05]  /*7d70*/  IMAD.IADD R3, R0, 0x1, R3 ;  /* 0x0000000100037824 */ /* 0x000fca00078e0203 */
[----:B------:R-:W-:Y:S04]  /*7d80*/  STS.128 [R3], R120 ;  /* 0x0000007803007388 */ /* 0x000fe80000000c00 */
[----:B------:R-:W-:Y:S04]  /*7d90*/  STS.128 [R3+0x200], R16 ;  /* 0x0002001003007388 */ /* 0x000fe80000000c00 */
[----:B------:R-:W-:Y:S04]  /*7da0*/  STS.128 [R3+0x80], R20 ;  /* 0x0000801403007388 */ /* 0x000fe80000000c00 */
[----:B------:R-:W-:Y:S04]  /*7db0*/  STS.128 [R3+0x280], R24 ;  /* 0x0002801803007388 */ /* 0x000fe80000000c00 */
[----:B------:R-:W-:Y:S04]  /*7dc0*/  STS.128 [R3+0x100], R112 ;  /* 0x0001007003007388 */ /* 0x000fe80000000c00 */
[----:B------:R-:W-:Y:S04]  /*7dd0*/  STS.128 [R3+0x300], R4 ;  /* 0x0003000403007388 */ /* 0x000fe80000000c00 */
[----:B------:R-:W-:Y:S04]  /*7de0*/  STS.128 [R3+0x180], R8 ;  /* 0x0001800803007388 */ /* 0x000fe80000000c00 */
[----:B------:R-:W-:Y:S01]  /*7df0*/  STS.128 [R3+0x380], R12 ;  /* 0x0003800c03007388 */ /* 0x000fe20000000c00 */
[----:B------:R-:W-:-:S04]  /*7e00*/  SHF.R.U32.HI R0, RZ, 0x1, R32 ;  /* 0x00000001ff007819 */ /* 0x000fc80000011620 */
[----:B------:R-:W-:Y:S01]  /*7e10*/  LOP3.LUT R44, R29, 0x60, R0, 0x78, !PT ;  /* 0x000000601d2c7812 */ /* 0x000fe200078e7800 */
[----:B------:R-:W-:Y:S01]  /*7e20*/  BAR.SYNC.DEFER_BLOCKING 0x0 ;  /* 0x0000000000007b1d */ /* 0x000fe20000010000 */
[----:B------:R-:W-:-:S05]  /*7e30*/  IMAD R2, R240, c[0x0][0x194], RZ ;  /* 0x00006500f0027a24 */ /* 0x000fca00078e02ff */
[----:B------:R-:W0:Y:S04]  /*7e40*/  LDS.128 R8, [R44] ;  /* 0x000000002c087984 */ /* 0x000e280000000c00 */
[----:B------:R-:W1:Y:S04]  /*7e50*/  LDS.128 R12, [R44+0x400] ;  /* 0x000400002c0c7984 */ /* 0x000e680000000c00 */
[----:B------:R-:W2:Y:S01]  /*7e60*/  LDS.128 R4, [R44+0x800] ;  /* 0x000800002c047984 */ /* 0x000ea20000000c00 */
[----:B------:R-:W-:-:S03]  /*7e70*/  LEA R0, P1, R2, c[0x0][0x170], 0x1 ;  /* 0x00005c0002007a11 */ /* 0x000fc600078208ff */
[----:B------:R-:W3:Y:S01]  /*7e80*/  LDS.128 R16, [R44+0xc00] ;  /* 0x000c00002c107984 */ /* 0x000ee20000000c00 */
[----:B------:R-:W-:Y:S02]  /*7e90*/  LEA.HI.X.SX32 R2, R2, c[0x0][0x174], 0x1, P1 ;  /* 0x00005d0002027a11 */ /* 0x000fe400008f0eff */
[C---:B------:R-:W-:Y:S01]  /*7ea0*/  LEA R36, P1, R43.reuse, R0, 0x1 ;  /* 0x000000002b247211 */ /* 0x040fe200078208ff */
[----:B------:R-:W4:Y:S03]  /*7eb0*/  LDS.128 R20, [R44+0x1000] ;  /* 0x001000002c147984 */ /* 0x000f260000000c00 */
[----:B------:R-:W-:Y:S01]  /*7ec0*/  LEA.HI.X.SX32 R37, R43, R2, 0x1, P1 ;  /* 0x000000022b257211 */ /* 0x000fe200008f0eff */
[----:B------:R-:W4:Y:S01]  /*7ed0*/  LDS.128 R24, [R44+0x1400] ;  /* 0x001400002c187984 */ /* 0x000f220000000c00 */
[----:B------:R-:W-:Y:S02]  /*7ee0*/  ISETP.LT.AND P1, PT, R238, c[0x0][0x17c], !P0 ;  /* 0x00005f00ee007a0c */ /* 0x000fe40004721270 */
[----:B------:R-:W-:-:S04]  /*7ef0*/  LEA R38, P4, R239, R0, 0x1 ;  /* 0x00000000ef267211 */ /* 0x000fc800078808ff */
[----:B------:R-:W-:Y:S01]  /*7f00*/  LEA.HI.X.SX32 R39, R239, R2, 0x1, P4 ;  /* 0x00000002ef277211 */ /* 0x000fe200020f0eff */
[----:B0-----:R0:W-:Y:S01]  /*7f10*/  @P6 STG.E.U16 [R36.64], R8 ;  /* 0x0000000824006986 */ /* 0x0011e2000c101506 */
[----:B------:R-:W-:-:S04]  /*7f20*/  LEA R40, P6, R33, R0, 0x1 ;  /* 0x0000000021287211 */ /* 0x000fc800078c08ff */
[----:B------:R-:W-:Y:S01]  /*7f30*/  LEA.HI.X.SX32 R41, R33, R2, 0x1, P6 ;  /* 0x0000000221297211 */ /* 0x000fe200030f0eff */
[----:B-1----:R1:W-:Y:S04]  /*7f40*/  @P5 STG.E.U16 [R38.64], R12 ;  /* 0x0000000c26005986 */ /* 0x0023e8000c101506 */
[----:B--2---:R2:W-:Y:S01]  /*7f50*/  @P1 STG.E.U16 [R40.64], R4 ;  /* 0x0000000428001986 */ /* 0x0045e2000c101506 */
[----:B-----5:R-:W-:-:S03]  /*7f60*/  ISETP.LT.AND P1, PT, R48, c[0x0][0x17c], !P0 ;  /* 0x00005f0030007a0c */ /* 0x020fc60004721270 */
[----:B------:R-:W5:Y:S01]  /*7f70*/  LDL.LU R48, [R1+0x98] ;  /* 0x0000980001307983 */ /* 0x000f620000300800 */
[----:B---3--:R-:W-:Y:S02]  /*7f80*/  ISETP.LT.AND P3, PT, R31, c[0x0][0x17c], !P0 ;  /* 0x00005f001f007a0c */ /* 0x008fe40004761270 */
[----:B----4-:R-:W-:Y:S01]  /*7f90*/  ISETP.LT.AND P2, PT, R30, c[0x0][0x17c], !P0 ;  /* 0x00005f001e007a0c */ /* 0x010fe20004741270 */
[----:B------:R-:W-:Y:S01]  /*7fa0*/  LDS.128 R32, [R44+0x1c00] ;  /* 0x001c00002c207984 */ /* 0x000fe20000000c00 */
[C---:B------:R-:W-:Y:S01]  /*7fb0*/  ISETP.LT.AND P4, PT, R237.reuse, c[0x0][0x17c], !P0 ;  /* 0x00005f00ed007a0c */ /* 0x040fe20004781270 */
[----:B------:R-:W-:Y:S02]  /*7fc0*/  IMAD R237, R237, c[0x0][0x198], RZ ;  /* 0x00006600eded7a24 */ /* 0x000fe400078e02ff */
[----:B------:R-:W3:Y:S01]  /*7fd0*/  LDS.128 R28, [R44+0x1800] ;  /* 0x001800002c1c7984 */ /* 0x000ee20000000c00 */
[----:B------:R-:W-:Y:S02]  /*7fe0*/  IMAD.MOV.U32 R3, RZ, RZ, c[0x0][0x198] ;  /* 0x00006600ff037624 */ /* 0x000fe400078e00ff */
[----:B------:R-:W-:-:S02]  /*7ff0*/  LEA R42, P6, R237, R0, 0x1 ;  /* 0x00000000ed2a7211 */ /* 0x000fc400078c08ff */
[----:B------:R-:W-:Y:S02]  /*8000*/  IMAD R45, R3, 0x20, R43 ;  /* 0x00000020032d7824 */ /* 0x000fe400078e022b */
[----:B------:R-:W-:Y:S02]  /*8010*/  LEA.HI.X.SX32 R43, R237, R2, 0x1, P6 ;  /* 0x00000002ed2b7211 */ /* 0x000fe400030f0eff */
[----:B------:R-:W-:Y:S01]  /*8020*/  ISETP.LT.AND P6, PT, R47, c[0x0][0x17c], !P0 ;  /* 0x00005f002f007a0c */ /* 0x000fe200047c1270 */
[----:B------:R-:W-:Y:S01]  /*8030*/  IMAD R47, R3, 0x8, R45 ;  /* 0x00000008032f7824 */ /* 0x000fe200078e022d */
[C---:B0-----:R-:W-:Y:S01]  /*8040*/  LEA R36, P5, R45.reuse, R0, 0x1 ;  /* 0x000000002d247211 */ /* 0x041fe200078a08ff */
[----:B------:R0:W-:Y:S03]  /*8050*/  @P4 STG.E.U16 [R42.64], R16 ;  /* 0x000000102a004986 */ /* 0x0001e6000c101506 */
[----:B------:R-:W-:Y:S01]  /*8060*/  LEA.HI.X.SX32 R37, R45, R2, 0x1, P5 ;  /* 0x000000022d257211 */ /* 0x000fe200028f0eff */
[----:B------:R-:W-:Y:S01]  /*8070*/  IMAD R45, R3, 0x8, R47 ;  /* 0x00000008032d7824 */ /* 0x000fe200078e022f */
[----:B-1----:R-:W-:-:S04]  /*8080*/  LEA R38, P4, R47, R0, 0x1 ;  /* 0x000000002f267211 */ /* 0x002fc800078808ff */
[----:B------:R-:W-:Y:S01]  /*8090*/  LEA.HI.X.SX32 R39, R47, R2, 0x1, P4 ;  /* 0x000000022f277211 */ /* 0x000fe200020f0eff */
[----:B------:R-:W-:Y:S01]  /*80a0*/  IMAD R47, R3, 0x8, R45 ;  /* 0x00000008032f7824 */ /* 0x000fe200078e022d */
[C---:B--2---:R-:W-:Y:S01]  /*80b0*/  LEA R40, P4, R45.reuse, R0, 0x1 ;  /* 0x000000002d287211 */ /* 0x044fe200078808ff */
[----:B------:R1:W-:Y:S01]  /*80c0*/  @P3 STG.E.U16 [R36.64], R20 ;  /* 0x0000001424003986 */ /* 0x0003e2000c101506 */
[----:B------:R-:W-:Y:S02]  /*80d0*/  ISETP.LT.AND P5, PT, R50, c[0x0][0x17c], !P0 ;  /* 0x00005f0032007a0c */ /* 0x000fe400047a1270 */
[----:B------:R-:W-:Y:S01]  /*80e0*/  LEA.HI.X.SX32 R41, R45, R2, 0x1, P4 ;  /* 0x000000022d297211 */ /* 0x000fe200020f0eff */
[----:B------:R-:W-:Y:S01]  /*80f0*/  IMAD R45, R3, 0x8, R47 ;  /* 0x00000008032d7824 */ /* 0x000fe200078e022f */
[----:B------:R-:W-:Y:S01]  /*8100*/  ISETP.LT.AND P3, PT, R46, c[0x0][0x17c], !P0 ;  /* 0x00005f002e007a0c */ /* 0x000fe20004761270 */
[----:B------:R-:W2:Y:S01]  /*8110*/  LDL.LU R50, [R1+0x94] ;  /* 0x0000940001327983 */ /* 0x000ea20000300800 */
[----:B0-----:R-:W-:-:S03]  /*8120*/  LEA R42, P4, R47, R0, 0x1 ;  /* 0x000000002f2a7211 */ /* 0x001fc600078808ff */
[----:B------:R-:W4:Y:S04]  /*8130*/  LDL.LU R46, [R1+0x90] ;  /* 0x00009000012e7983 */ /* 0x000f280000300800 */
[----:B------:R0:W-:Y:S01]  /*8140*/  @P2 STG.E.U16 [R38.64], R24 ;  /* 0x0000001826002986 */ /* 0x0001e2000c101506 */
[----:B-1----:R-:W-:-:S03]  /*8150*/  LEA R36, P2, R45, R0, 0x1 ;  /* 0x000000002d247211 */ /* 0x002fc600078408ff */
[----:B------:R-:W4:Y:S01]  /*8160*/  LDL.LU R44, [R1+0x8c] ;  /* 0x00008c00012c7983 */ /* 0x000f220000300800 */
[-C--:B------:R-:W-:Y:S02]  /*8170*/  LEA.HI.X.SX32 R43, R47, R2.reuse, 0x1, P4 ;  /* 0x000000022f2b7211 */ /* 0x080fe400020f0eff */
[----:B------:R-:W-:Y:S02]  /*8180*/  LEA.HI.X.SX32 R37, R45, R2, 0x1, P2 ;  /* 0x000000022d257211 */ /* 0x000fe400010f0eff */
[----:B------:R-:W-:Y:S01]  /*8190*/  PRMT R8, R8, 0x7632, R8 ;  /* 0x0000763208087816 */ /* 0x000fe20000000008 */
[----:B---3--:R1:W-:Y:S01]  /*81a0*/  @P1 STG.E.U16 [R40.64], R28 ;  /* 0x0000001c28001986 */ /* 0x0083e2000c101506 */
[----:B------:R-:W-:-:S03]  /*81b0*/  ISETP.LT.AND P2, PT, R49, c[0x0][0x17c], !P0 ;  /* 0x00005f0031007a0c */ /* 0x000fc60004741270 */
[----:B------:R-:W-:Y:S01]  /*81c0*/  @P6 STG.E.U16 [R42.64], R32 ;  /* 0x000000202a006986 */ /* 0x000fe2000c101506 */
[----:B------:R-:W-:-:S03]  /*81d0*/  PRMT R20, R4, 0x7632, R20 ;  /* 0x0000763204147816 */ /* 0x000fc60000000014 */
[----:B------:R3:W-:Y:S04]  /*81e0*/  @P5 STG.E.U16 [R36.64], R8 ;  /* 0x0000000824005986 */ /* 0x0007e8000c101506 */
[----:B------:R-:W4:Y:S01]  /*81f0*/  LDL.LU R49, [R1+0x88] ;  /* 0x0000880001317983 */ /* 0x000f220000300800 */
[----:B-----5:R-:W-:-:S03]  /*8200*/  ISETP.LT.AND P5, PT, R48, c[0x0][0x17c], !P0 ;  /* 0x00005f0030007a0c */ /* 0x020fc600047a1270 */
[----:B------:R-:W5:Y:S04]  /*8210*/  LDL.LU R48, [R1+0x84] ;  /* 0x0000840001307983 */ /* 0x000f680000300800 */
[----:B------:R-:W5:Y:S01]  /*8220*/  LDL.LU R4, [R1+0x80] ;  /* 0x0000800001047983 */ /* 0x000f620000300800 */
[----:B------:R-:W-:-:S04]  /*8230*/  IMAD R45, R3, 0x8, R45 ;  /* 0x00000008032d7824 */ /* 0x000fc800078e022d */
[----:B------:R-:W-:Y:S01]  /*8240*/  IMAD R47, R3, 0x8, R45 ;  /* 0x00000008032f7824 */ /* 0x000fe200078e022d */
[C---:B0-----:R-:W-:Y:S02]  /*8250*/  LEA R38, P6, R45.reuse, R0, 0x1 ;  /* 0x000000002d267211 */ /* 0x041fe400078c08ff */
[----:B------:R-:W-:Y:S02]  /*8260*/  ISETP.LT.AND P1, PT, R52, c[0x0][0x17c], !P0 ;  /* 0x00005f0034007a0c */ /* 0x000fe40004721270 */
[----:B------:R-:W-:Y:S01]  /*8270*/  LEA.HI.X.SX32 R39, R45, R2, 0x1, P6 ;  /* 0x000000022d277211 */ /* 0x000fe200030f0eff */
[----:B------:R-:W-:Y:S01]  /*8280*/  IMAD R45, R3, 0x8, R47 ;  /* 0x00000008032d7824 */ /* 0x000fe200078e022f */
[----:B-1----:R-:W-:Y:S02]  /*8290*/  LEA R40, P6, R47, R0, 0x1 ;  /* 0x000000002f287211 */ /* 0x002fe400078c08ff */
[----:B------:R-:W-:Y:S01]  /*82a0*/  ISETP.LT.AND P4, PT, R51, c[0x0][0x17c], !P0 ;  /* 0x00005f0033007a0c */ /* 0x000fe20004781270 */
[----:B---3--:R-:W-:Y:S01]  /*82b0*/  IMAD R37, R3, 0x8, R45 ;  /* 0x0000000803257824 */ /* 0x008fe200078e022d */
[----:B------:R-:W-:-:S02]  /*82c0*/  LEA.HI.X.SX32 R41, R47, R2, 0x1, P6 ;  /* 0x000000022f297211 */ /* 0x000fc400030f0eff */
[C---:B------:R-:W-:Y:S02]  /*82d0*/  LEA R42, P6, R45.reuse, R0, 0x1 ;  /* 0x000000002d2a7211 */ /* 0x040fe400078c08ff */
[----:B------:R-:W-:Y:S02]  /*82e0*/  PRMT R12, R12, 0x7632, R12 ;  /* 0x000076320c0c7816 */ /* 0x000fe4000000000c */
[----:B------:R-:W-:Y:S01]  /*82f0*/  LEA.HI.X.SX32 R43, R45, R2, 0x1, P6 ;  /* 0x000000022d2b7211 */ /* 0x000fe200030f0eff */
[----:B------:R-:W-:Y:S01]  /*8300*/  IMAD R45, R3, 0x8, R37 ;  /* 0x00000008032d7824 */ /* 0x000fe200078e0225 */
[C---:B------:R-:W-:Y:S01]  /*8310*/  LEA R36, P6, R37.reuse, R0, 0x1 ;  /* 0x0000000025247211 */ /* 0x040fe200078c08ff */
[----:B------:R0:W-:Y:S01]  /*8320*/  @P3 STG.E.U16 [R38.64], R12 ;  /* 0x0000000c26003986 */ /* 0x0001e2000c101506 */
[----:B------:R-:W-:Y:S02]  /*8330*/  PRMT R16, R16, 0x7632, R16 ;  /* 0x0000763210107816 */ /* 0x000fe40000000010 */
[----:B------:R-:W-:Y:S01]  /*8340*/  LEA.HI.X.SX32 R37, R37, R2, 0x1, P6 ;  /* 0x0000000225257211 */ /* 0x000fe200030f0eff */
[----:B------:R1:W-:Y:S01]  /*8350*/  @P1 STG.E.U16 [R40.64], R20 ;  /* 0x0000001428001986 */ /* 0x0003e2000c101506 */
[----:B--2---:R-:W-:-:S03]  /*8360*/  ISETP.LT.AND P3, PT, R50, c[0x0][0x17c], !P0 ;  /* 0x00005f0032007a0c */ /* 0x004fc60004761270 */
[----:B------:R2:W-:Y:S01]  /*8370*/  @P4 STG.E.U16 [R42.64], R16 ;  /* 0x000000102a004986 */ /* 0x0005e2000c101506 */
[----:B----4-:R-:W-:Y:S02]  /*8380*/  ISETP.LT.AND P1, PT, R46, c[0x0][0x17c], !P0 ;  /* 0x00005f002e007a0c */ /* 0x010fe40004721270 */
[----:B0-----:R-:W-:Y:S01]  /*8390*/  LEA R38, P6, R45, R0, 0x1 ;  /* 0x000000002d267211 */ /* 0x001fe200078c08ff */
[----:B------:R-:W3:Y:S01]  /*83a0*/  LDL.LU R46, [R1+0x7c] ;  /* 0x00007c00012e7983 */ /* 0x000ee20000300800 */
[----:B-1----:R-:W-:Y:S02]  /*83b0*/  IMAD R41, R3, 0x8, R45 ;  /* 0x0000000803297824 */ /* 0x002fe400078e022d */
[----:B------:R-:W-:Y:S02]  /*83c0*/  LEA.HI.X.SX32 R39, R45, R2, 0x1, P6 ;  /* 0x000000022d277211 */ /* 0x000fe400030f0eff */
[----:B------:R-:W-:Y:S02]  /*83d0*/  ISETP.LT.AND P4, PT, R44, c[0x0][0x17c], !P0 ;  /* 0x00005f002c007a0c */ /* 0x000fe40004781270 */
[----:B------:R-:W4:Y:S01]  /*83e0*/  LDL.LU R44, [R1+0x78] ;  /* 0x00007800012c7983 */ /* 0x000f220000300800 */
[----:B------:R-:W-:-:S03]  /*83f0*/  LEA R40, P6, R41, R0, 0x1 ;  /* 0x0000000029287211 */ /* 0x000fc600078c08ff */
[----:B------:R-:W4:Y:S01]  /*8400*/  LDL.LU R8, [R1+0x74] ;  /* 0x0000740001087983 */ /* 0x000f220000300800 */
[----:B------:R-:W-:Y:S01]  /*8410*/  PRMT R20, R20, 0x7632, R20 ;  /* 0x0000763214147816 */ /* 0x000fe20000000014 */
[----:B--2---:R-:W-:Y:S01]  /*8420*/  IMAD R43, R3, 0x8, R41 ;  /* 0x00000008032b7824 */ /* 0x004fe200078e0229 */
[----:B------:R-:W-:Y:S01]  /*8430*/  PRMT R24, R24, 0x7632, R24 ;  /* 0x0000763218187816 */ /* 0x000fe20000000018 */
[----:B------:R-:W2:Y:S01]  /*8440*/  LDL.LU R12, [R1+0x70] ;  /* 0x00007000010c7983 */ /* 0x000ea20000300800 */
[----:B------:R-:W-:Y:S02]  /*8450*/  LEA.HI.X.SX32 R41, R41, R2, 0x1, P6 ;  /* 0x0000000229297211 */ /* 0x000fe400030f0eff */
[----:B------:R-:W-:Y:S01]  /*8460*/  PRMT R28, R28, 0x7632, R28 ;  /* 0x000076321c1c7816 */ /* 0x000fe2000000001c */
[----:B------:R-:W-:Y:S04]  /*8470*/  @P2 STG.E.U16 [R36.64], R20 ;  /* 0x0000001424002986 */ /* 0x000fe8000c101506 */
[----:B------:R0:W-:Y:S04]  /*8480*/  @P5 STG.E.U16 [R38.64], R24 ;  /* 0x0000001826005986 */ /* 0x0001e8000c101506 */
[----:B------:R1:W-:Y:S04]  /*8490*/  @P3 STG.E.U16 [R40.64], R28 ;  /* 0x0000001c28003986 */ /* 0x0003e8000c101506 */
[----:B------:R-:W2:Y:S01]  /*84a0*/  LDL.LU R16, [R1+0x6c] ;  /* 0x00006c0001107983 */ /* 0x000ea20000300800 */
[----:B-----5:R-:W-:-:S03]  /*84b0*/  ISETP.LT.AND P3, PT, R4, c[0x0][0x17c], !P0 ;  /* 0x00005f0004007a0c */ /* 0x020fc60004761270 */
[----:B------:R-:W5:Y:S01]  /*84c0*/  LDL.LU R4, [R1+0x68] ;  /* 0x0000680001047983 */ /* 0x000f620000300800 */
[----:B------:R-:W-:Y:S01]  /*84d0*/  LEA R42, P6, R43, R0, 0x1 ;  /* 0x000000002b2a7211 */ /* 0x000fe200078c08ff */
[----:B------:R-:W-:-:S03]  /*84e0*/  IMAD R45, R3, 0x8, R43 ;  /* 0x00000008032d7824 */ /* 0x000fc600078e022b */
[----:B------:R-:W-:Y:S01]  /*84f0*/  LEA.HI.X.SX32 R43, R43, R2, 0x1, P6 ;  /* 0x000000022b2b7211 */ /* 0x000fe200030f0eff */
[----:B0-----:R-:W-:Y:S01]  /*8500*/  IMAD R39, R3, 0x8, R45 ;  /* 0x0000000803277824 */ /* 0x001fe200078e022d */
[----:B------:R-:W-:Y:S02]  /*8510*/  LEA R36, P6, R45, R0, 0x1 ;  /* 0x000000002d247211 */ /* 0x000fe400078c08ff */
[----:B------:R-:W-:Y:S02]  /*8520*/  ISETP.LT.AND P2, PT, R49, c[0x0][0x17c], !P0 ;  /* 0x00005f0031007a0c */ /* 0x000fe40004741270 */
[----:B------:R-:W-:Y:S01]  /*8530*/  LEA.HI.X.SX32 R37, R45, R2, 0x1, P6 ;  /* 0x000000022d257211 */ /* 0x000fe200030f0eff */
[----:B------:R-:W-:Y:S01]  /*8540*/  IMAD R45, R3, 0x8, R39 ;  /* 0x00000008032d7824 */ /* 0x000fe200078e0227 */
[----:B------:R-:W-:Y:S02]  /*8550*/  LEA R38, P6, R39, R0, 0x1 ;  /* 0x0000000027267211 */ /* 0x000fe400078c08ff */
[----:B------:R-:W-:Y:S01]  /*8560*/  PRMT R32, R32, 0x7632, R32 ;  /* 0x0000763220207816 */ /* 0x000fe20000000020 */
[----:B------:R-:W-:Y:S01]  /*8570*/  IMAD R47, R3, 0x8, R45 ;  /* 0x00000008032f7824 */ /* 0x000fe200078e022d */
[----:B------:R-:W-:-:S02]  /*8580*/  LEA.HI.X.SX32 R39, R39, R2, 0x1, P6 ;  /* 0x0000000227277211 */ /* 0x000fc400030f0eff */
[C---:B-1----:R-:W-:Y:S02]  /*8590*/  LEA R40, P6, R45.reuse, R0, 0x1 ;  /* 0x000000002d287211 */ /* 0x042fe400078c08ff */
[----:B------:R-:W-:Y:S01]  /*85a0*/  ISETP.LT.AND P5, PT, R48, c[0x0][0x17c], !P0 ;  /* 0x00005f0030007a0c */ /* 0x000fe200047a1270 */
[----:B------:R0:W-:Y:S01]  /*85b0*/  @P1 STG.E.U16 [R42.64], R32 ;  /* 0x000000202a001986 */ /* 0x0001e2000c101506 */
[----:B------:R-:W-:Y:S01]  /*85c0*/  LEA.HI.X.SX32 R41, R45, R2, 0x1, P6 ;  /* 0x000000022d297211 */ /* 0x000fe200030f0eff */
[----:B------:R-:W-:Y:S02]  /*85d0*/  IMAD R45, R3, 0x8, R47 ;  /* 0x00000008032d7824 */ /* 0x000fe400078e022f */
[----:B------:R1:W-:Y:S04]  /*85e0*/  @P4 STG.E.U16 [R36.64], R9 ;  /* 0x0000000924004986 */ /* 0x0003e8000c101506 */
[----:B------:R1:W-:Y:S01]  /*85f0*/  @P2 STG.E.U16 [R38.64], R13 ;  /* 0x0000000d26002986 */ /* 0x0003e2000c101506 */
[----:B0-----:R-:W-:-:S03]  /*8600*/  LEA R42, P6, R47, R0, 0x1 ;  /* 0x000000002f2a7211 */ /* 0x001fc600078c08ff */
[----:B------:R-:W5:Y:S01]  /*8610*/  LDL.LU R32, [R1+0x64] ;  /* 0x0000640001207983 */ /* 0x000f620000300800 */
[----:B---3--:R-:W-:-:S03]  /*8620*/  ISETP.LT.AND P1, PT, R46, c[0x0][0x17c], !P0 ;  /* 0x00005f002e007a0c */ /* 0x008fc60004721270 */
[----:B------:R-:W3:Y:S01]  /*8630*/  LDL.LU R28, [R1+0x60] ;  /* 0x00006000011c7983 */ /* 0x000ee20000300800 */
[----:B------:R-:W-:Y:S02]  /*8640*/  LEA.HI.X.SX32 R43, R47, R2, 0x1, P6 ;  /* 0x000000022f2b7211 */ /* 0x000fe400030f0eff */
[----:B-1----:R-:W-:Y:S01]  /*8650*/  LEA R36, P6, R45, R0, 0x1 ;  /* 0x000000002d247211 */ /* 0x002fe200078c08ff */
[----:B------:R0:W-:Y:S01]  /*8660*/  @P5 STG.E.U16 [R40.64], R5 ;  /* 0x0000000528005986 */ /* 0x0001e2000c101506 */
[----:B----4-:R-:W-:-:S03]  /*8670*/  ISETP.LT.AND P2, PT, R8, c[0x0][0x17c], !P0 ;  /* 0x00005f0008007a0c */ /* 0x010fc60004741270 */
[----:B------:R-:W4:Y:S01]  /*8680*/  LDL.LU R8, [R1+0x5c] ;  /* 0x00005c0001087983 */ /* 0x000f220000300800 */
[----:B------:R-:W-:Y:S02]  /*8690*/  LEA.HI.X.SX32 R37, R45, R2, 0x1, P6 ;  /* 0x000000022d257211 */ /* 0x000fe400030f0eff */
[----:B--2---:R-:W-:Y:S02]  /*86a0*/  ISETP.LT.AND P5, PT, R12, c[0x0][0x17c], !P0 ;  /* 0x00005f000c007a0c */ /* 0x004fe400047a1270 */
[----:B------:R-:W2:Y:S04]  /*86b0*/  LDL.LU R12, [R1+0x58] ;  /* 0x00005800010c7983 */ /* 0x000ea80000300800 */
[----:B------:R1:W-:Y:S04]  /*86c0*/  @P3 STG.E.U16 [R42.64], R17 ;  /* 0x000000112a003986 */ /* 0x0003e8000c101506 */
[----:B------:R0:W-:Y:S01]  /*86d0*/  @P1 STG.E.U16 [R36.64], R21 ;  /* 0x0000001524001986 */ /* 0x0001e2000c101506 */
[----:B-----5:R-:W-:-:S03]  /*86e0*/  ISETP.LT.AND P1, PT, R4, c[0x0][0x17c], !P0 ;  /* 0x00005f0004007a0c */ /* 0x020fc60004721270 */
[----:B------:R-:W5:Y:S01]  /*86f0*/  LDL.LU R4, [R1+0x54] ;  /* 0x0000540001047983 */ /* 0x000f620000300800 */
[----:B------:R-:W-:-:S04]  /*8700*/  IMAD R47, R3, 0x8, R45 ;  /* 0x00000008032f7824 */ /* 0x000fc800078e022d */
[----:B------:R-:W-:Y:S01]  /*8710*/  IMAD R45, R3, 0x8, R47 ;  /* 0x00000008032d7824 */ /* 0x000fe200078e022f */
[C---:B------:R-:W-:Y:S02]  /*8720*/  LEA R38, P6, R47.reuse, R0, 0x1 ;  /* 0x000000002f267211 */ /* 0x040fe400078c08ff */
[----:B------:R-:W-:Y:S02]  /*8730*/  ISETP.LT.AND P4, PT, R44, c[0x0][0x17c], !P0 ;  /* 0x00005f002c007a0c */ /* 0x000fe40004781270 */
[----:B------:R-:W-:Y:S01]  /*8740*/  LEA.HI.X.SX32 R39, R47, R2, 0x1, P6 ;  /* 0x000000022f277211 */ /* 0x000fe200030f0eff */
[----:B------:R-:W-:Y:S01]  /*8750*/  IMAD R47, R3, 0x8, R45 ;  /* 0x00000008032f7824 */ /* 0x000fe200078e022d */
[----:B------:R-:W-:Y:S02]  /*8760*/  ISETP.LT.AND P3, PT, R16, c[0x0][0x17c], !P0 ;  /* 0x00005f0010007a0c */ /* 0x000fe40004761270 */
[C---:B0-----:R-:W-:Y:S01]  /*8770*/  LEA R40, P6, R45.reuse, R0, 0x1 ;  /* 0x000000002d287211 */ /* 0x041fe200078c08ff */
[----:B------:R-:W5:Y:S03]  /*8780*/  LDL.LU R16, [R1+0x50] ;  /* 0x0000500001107983 */ /* 0x000f660000300800 */
[----:B------:R-:W-:Y:S01]  /*8790*/  LEA.HI.X.SX32 R41, R45, R2, 0x1, P6 ;  /* 0x000000022d297211 */ /* 0x000fe200030f0eff */
[----:B------:R-:W-:Y:S01]  /*87a0*/  IMAD R45, R3, 0x8, R47 ;  /* 0x00000008032d7824 */ /* 0x000fe200078e022f */
[C---:B-1----:R-:W-:Y:S01]  /*87b0*/  LEA R42, P6, R47.reuse, R0, 0x1 ;  /* 0x000000002f2a7211 */ /* 0x042fe200078c08ff */
[----:B------:R-:W-:Y:S03]  /*87c0*/  @P4 STG.E.U16 [R38.64], R25 ;  /* 0x0000001926004986 */ /* 0x000fe6000c101506 */
[----:B------:R-:W-:Y:S01]  /*87d0*/  LEA.HI.X.SX32 R43, R47, R2, 0x1, P6 ;  /* 0x000000022f2b7211 */ /* 0x000fe200030f0eff */
[----:B------:R-:W-:Y:S01]  /*87e0*/  IMAD R47, R3, 0x8, R45 ;  /* 0x00000008032f7824 */ /* 0x000fe200078e022d */
[----:B------:R-:W-:Y:S01]  /*87f0*/  LEA R36, P6, R45, R0, 0x1 ;  /* 0x000000002d247211 */ /* 0x000fe200078c08ff */
[----:B------:R0:W-:Y:S01]  /*8800*/  @P2 STG.E.U16 [R40.64], R29 ;  /* 0x0000001d28002986 */ /* 0x0001e2000c101506 */
[----:B------:R-:W-:-:S02]  /*8810*/  PRMT R5, R9, 0x7632, R5 ;  /* 0x0000763209057816 */ /* 0x000fc40000000005 */
[----:B------:R-:W-:Y:S01]  /*8820*/  LEA.HI.X.SX32 R37, R45, R2, 0x1, P6 ;  /* 0x000000022d257211 */ /* 0x000fe200030f0eff */
[----:B------:R-:W-:Y:S01]  /*8830*/  @P5 STG.E.U16 [R42.64], R33 ;  /* 0x000000212a005986 */ /* 0x000fe2000c101506 */
[----:B------:R-:W-:Y:S01]  /*8840*/  PRMT R17, R13, 0x7632, R17 ;  /* 0x000076320d117816 */ /* 0x000fe20000000011 */
[C---:B------:R-:W-:Y:S01]  /*8850*/  IMAD R13, R3.reuse, 0x8, R47 ;  /* 0x00000008030d7824 */ /* 0x040fe200078e022f */
[----:B------:R-:W-:Y:S01]  /*8860*/  ISETP.LT.AND P4, PT, R32, c[0x0][0x17c], !P0 ;  /* 0x00005f0020007a0c */ /* 0x000fe20004781270 */
[----:B------:R1:W-:Y:S04]  /*8870*/  @P3 STG.E.U16 [R36.64], R5 ;  /* 0x0000000524003986 */ /* 0x0003e8000c101506 */
[----:B0-----:R-:W5:Y:S01]  /*8880*/  LDL.LU R40, [R1+0x4c] ;  /* 0x00004c0001287983 */ /* 0x001f620000300800 */
[----:B------:R-:W-:Y:S01]  /*8890*/  IMAD R39, R3, 0x8, R13 ;  /* 0x0000000803277824 */ /* 0x000fe200078e020d */
[----:B---3--:R-:W-:-:S02]  /*88a0*/  ISETP.LT.AND P2, PT, R28, c[0x0][0x17c], !P0 ;  /* 0x00005f001c007a0c */ /* 0x008fc40004741270 */
[----:B------:R-:W3:Y:S04]  /*88b0*/  LDL.LU R38, [R1+0x48] ;  /* 0x0000480001267983 */ /* 0x000ee80000300800 */
[----:B------:R-:W3:Y:S01]  /*88c0*/  LDL.LU R32, [R1+0x44] ;  /* 0x0000440001207983 */ /* 0x000ee20000300800 */
[----:B----4-:R-:W-:Y:S02]  /*88d0*/  ISETP.LT.AND P5, PT, R8, c[0x0][0x17c], !P0 ;  /* 0x00005f0008007a0c */ /* 0x010fe400047a1270 */
[C---:B------:R-:W-:Y:S01]  /*88e0*/  LEA R8, P6, R47.reuse, R0, 0x1 ;  /* 0x000000002f087211 */ /* 0x040fe200078c08ff */
[----:B-1----:R-:W4:Y:S01]  /*88f0*/  LDL.LU R37, [R1+0x40] ;  /* 0x0000400001257983 */ /* 0x002f220000300800 */
[----:B--2---:R-:W-:Y:S02]  /*8900*/  ISETP.LT.AND P3, PT, R12, c[0x0][0x17c], !P0 ;  /* 0x00005f000c007a0c */ /* 0x004fe40004761270 */
[----:B------:R-:W-:Y:S01]  /*8910*/  LEA.HI.X.SX32 R9, R47, R2, 0x1, P6 ;  /* 0x000000022f097211 */ /* 0x000fe200030f0eff */
[----:B------:R-:W2:Y:S01]  /*8920*/  LDL.LU R28, [R1+0x3c] ;  /* 0x00003c00011c7983 */ /* 0x000ea20000300800 */
[----:B------:R-:W-:-:S03]  /*8930*/  LEA R12, P6, R13, R0, 0x1 ;  /* 0x000000000d0c7211 */ /* 0x000fc600078c08ff */
[----:B------:R-:W-:Y:S01]  /*8940*/  @P1 STG.E.U16 [R8.64], R17 ;  /* 0x0000001108001986 */ /* 0x000fe2000c101506 */
[----:B------:R-:W-:Y:S02]  /*8950*/  LEA.HI.X.SX32 R13, R13, R2, 0x1, P6 ;  /* 0x000000020d0d7211 */ /* 0x000fe400030f0eff */
[----:B------:R-:W-:Y:S02]  /*8960*/  PRMT R20, R5, 0x7632, R20 ;  /* 0x0000763205147816 */ /* 0x000fe40000000014 */
[----:B------:R-:W-:-:S03]  /*8970*/  PRMT R24, R17, 0x7632, R24 ;  /* 0x0000763211187816 */ /* 0x000fc60000000018 */
[----:B------:R-:W-:Y:S01]  /*8980*/  @P4 STG.E.U16 [R12.64], R20 ;  /* 0x000000140c004986 */ /* 0x000fe2000c101506 */
[----:B-----5:R-:W-:Y:S02]  /*8990*/  ISETP.LT.AND P1, PT, R4, c[0x0][0x17c], !P0 ;  /* 0x00005f0004007a0c */ /* 0x020fe40004721270 */
[----:B------:R-:W-:-:S04]  /*89a0*/  LEA R4, P6, R39, R0, 0x1 ;  /* 0x0000000027047211 */ /* 0x000fc800078c08ff */
[----:B------:R-:W-:-:S05]  /*89b0*/  LEA.HI.X.SX32 R5, R39, R2, 0x1, P6 ;  /* 0x0000000227057211 */ /* 0x000fca00030f0eff */
[----:B------:R0:W-:Y:S04]  /*89c0*/  @P2 STG.E.U16 [R4.64], R24 ;  /* 0x0000001804002986 */ /* 0x0001e8000c101506 */
[----:B0-----:R-:W5:Y:S04]  /*89d0*/  LDL.LU R24, [R1+0x38] ;  /* 0x0000380001187983 */ /* 0x001f680000300800 */
[----:B------:R-:W4:Y:S01]  /*89e0*/  LDL.LU R20, [R1+0x34] ;  /* 0x0000340001147983 */ /* 0x000f220000300800 */
[----:B------:R-:W-:Y:S01]  /*89f0*/  IMAD R41, R3, 0x8, R39 ;  /* 0x0000000803297824 */ /* 0x000fe200078e0227 */
[----:B------:R-:W-:-:S02]  /*8a00*/  ISETP.LT.AND P4, PT, R16, c[0x0][0x17c], !P0 ;  /* 0x00005f0010007a0c */ /* 0x000fc40004781270 */
[----:B------:R-:W-:Y:S01]  /*8a10*/  PRMT R25, R21, 0x7632, R25 ;  /* 0x0000763215197816 */ /* 0x000fe20000000019 */
[----:B------:R-:W-:Y:S01]  /*8a20*/  IMAD R9, R3, 0x8, R41 ;  /* 0x0000000803097824 */ /* 0x000fe200078e0229 */
[----:B------:R-:W-:Y:S01]  /*8a30*/  LEA R16, P6, R41, R0, 0x1 ;  /* 0x0000000029107211 */ /* 0x000fe200078c08ff */
[----:B------:R-:W4:Y:S02]  /*8a40*/  LDL.LU R36, [R1+0x30] ;  /* 0x0000300001247983 */ /* 0x000f240000300800 */
[----:B------:R-:W-:Y:S01]  /*8a50*/  IMAD R13, R3, 0x8, R9 ;  /* 0x00000008030d7824 */ /* 0x000fe200078e0209 */
[----:B------:R-:W-:Y:S02]  /*8a60*/  LEA.HI.X.SX32 R17, R41, R2, 0x1, P6 ;  /* 0x0000000229117211 */ /* 0x000fe400030f0eff */
[----:B------:R-:W-:Y:S01]  /*8a70*/  LEA R8, P6, R9, R0, 0x1 ;  /* 0x0000000009087211 */ /* 0x000fe200078c08ff */
[----:B------:R-:W-:-:S03]  /*8a80*/  IMAD R21, R3, 0x8, R13 ;  /* 0x0000000803157824 */ /* 0x000fc600078e020d */
[----:B------:R-:W-:Y:S02]  /*8a90*/  LEA.HI.X.SX32 R9, R9, R2, 0x1, P6 ;  /* 0x0000000209097211 */ /* 0x000fe400030f0eff */
[----:B------:R-:W-:Y:S01]  /*8aa0*/  LEA R12, P6, R13, R0, 0x1 ;  /* 0x000000000d0c7211 */ /* 0x000fe200078c08ff */
[----:B------:R0:W-:Y:S01]  /*8ab0*/  @P5 STG.E.U16 [R16.64], R25 ;  /* 0x0000001910005986 */ /* 0x0001e2000c101506 */
[----:B------:R-:W-:Y:S02]  /*8ac0*/  PRMT R5, R25, 0x7632, R5 ;  /* 0x0000763219057816 */ /* 0x000fe40000000005 */
[----:B------:R-:W-:Y:S02]  /*8ad0*/  LEA.HI.X.SX32 R13, R13, R2, 0x1, P6 ;  /* 0x000000020d0d7211 */ /* 0x000fe400030f0eff */
[----:B------:R-:W-:Y:S02]  /*8ae0*/  PRMT R29, R29, 0x7632, R29 ;  /* 0x000076321d1d7816 */ /* 0x000fe4000000001d */
[----:B------:R-:W-:-:S02]  /*8af0*/  LEA R4, P6, R21, R0, 0x1 ;  /* 0x0000000015047211 */ /* 0x000fc400078c08ff */
[----:B------:R-:W-:Y:S01]  /*8b00*/  ISETP.LT.AND P2, PT, R40, c[0x0][0x17c], !P0 ;  /* 0x00005f0028007a0c */ /* 0x000fe20004741270 */
[----:B0-----:R-:W-:Y:S01]  /*8b10*/  IMAD R17, R3, 0x8, R21 ;  /* 0x0000000803117824 */ /* 0x001fe200078e0215 */
[----:B------:R0:W-:Y:S01]  /*8b20*/  @P3 STG.E.U16 [R8.64], R5 ;  /* 0x0000000508003986 */ /* 0x0001e2000c101506 */
[----:B------:R-:W-:Y:S02]  /*8b30*/  PRMT R33, R33, 0x7632, R33 ;  /* 0x0000763221217816 */ /* 0x000fe40000000021 */
[----:B---3--:R-:W-:Y:S01]  /*8b40*/  ISETP.LT.AND P3, PT, R32, c[0x0][0x17c], !P0 ;  /* 0x00005f0020007a0c */ /* 0x008fe20004761270 */
[----:B------:R-:W-:Y:S01]  /*8b50*/  @P1 STG.E.U16 [R12.64], R29 ;  /* 0x0000001d0c001986 */ /* 0x000fe2000c101506 */
[----:B------:R-:W-:-:S03]  /*8b60*/  LEA R16, P1, R17, R0, 0x1 ;  /* 0x0000000011107211 */ /* 0x000fc600078208ff */
[----:B------:R-:W3:Y:S01]  /*8b70*/  LDL.LU R32, [R1+0x2c] ;  /* 0x00002c0001207983 */ /* 0x000ee20000300800 */
[-C--:B0-----:R-:W-:Y:S01]  /*8b80*/  LEA.HI.X.SX32 R5, R21, R2.reuse, 0x1, P6 ;  /* 0x0000000215057211 */ /* 0x081fe200030f0eff */
[----:B------:R-:W-:Y:S01]  /*8b90*/  IMAD R21, R3, 0x8, R17 ;  /* 0x0000000803157824 */ /* 0x000fe200078e0211 */
[----:B------:R-:W-:-:S03]  /*8ba0*/  LEA.HI.X.SX32 R17, R17, R2, 0x1, P1 ;  /* 0x0000000211117211 */ /* 0x000fc600008f0eff */
[----:B------:R0:W-:Y:S01]  /*8bb0*/  @P4 STG.E.U16 [R4.64], R33 ;  /* 0x0000002104004986 */ /* 0x0001e2000c101506 */
[----:B------:R-:W-:Y:S01]  /*8bc0*/  IMAD R25, R3, 0x8, R21 ;  /* 0x0000000803197824 */ /* 0x000fe200078e0215 */
[----:B------:R-:W-:Y:S02]  /*8bd0*/  ISETP.LT.AND P5, PT, R38, c[0x0][0x17c], !P0 ;  /* 0x00005f0026007a0c */ /* 0x000fe400047a1270 */
[----:B------:R1:W-:Y:S01]  /*8be0*/  @P2 STG.E.U16 [R16.64], R10 ;  /* 0x0000000a10002986 */ /* 0x0003e2000c101506 */
[-C--:B------:R-:W-:Y:S02]  /*8bf0*/  LEA R8, P6, R21, R0.reuse, 0x1 ;  /* 0x0000000015087211 */ /* 0x080fe400078c08ff */
[----:B--2---:R-:W-:Y:S01]  /*8c00*/  ISETP.LT.AND P1, PT, R28, c[0x0][0x17c], !P0 ;  /* 0x00005f001c007a0c */ /* 0x004fe20004721270 */
[----:B0-----:R-:W2:Y:S04]  /*8c10*/  LDL.LU R33, [R1+0x28] ;  /* 0x0000280001217983 */ /* 0x001ea80000300800 */
[----:B------:R-:W2:Y:S01]  /*8c20*/  LDL.LU R29, [R1+0x24] ;  /* 0x00002400011d7983 */ /* 0x000ea20000300800 */
[----:B------:R-:W-:-:S03]  /*8c30*/  LEA R12, P2, R25, R0, 0x1 ;  /* 0x00000000190c7211 */ /* 0x000fc600078408ff */
[----:B------:R-:W2:Y:S01]  /*8c40*/  LDL.LU R28, [R1+0x20] ;  /* 0x00002000011c7983 */ /* 0x000ea20000300800 */
[-C--:B------:R-:W-:Y:S02]  /*8c50*/  LEA.HI.X.SX32 R9, R21, R2.reuse, 0x1, P6 ;  /* 0x0000000215097211 */ /* 0x080fe400030f0eff */
[----:B------:R-:W-:-:S03]  /*8c60*/  LEA.HI.X.SX32 R13, R25, R2, 0x1, P2 ;  /* 0x00000002190d7211 */ /* 0x000fc600010f0eff */
[----:B------:R0:W-:Y:S01]  /*8c70*/  @P5 STG.E.U16 [R8.64], R14 ;  /* 0x0000000e08005986 */ /* 0x0001e2000c101506 */
[----:B-----5:R-:W-:-:S03]  /*8c80*/  ISETP.LT.AND P2, PT, R24, c[0x0][0x17c], !P0 ;  /* 0x00005f0018007a0c */ /* 0x020fc60004741270 */
[----:B------:R-:W5:Y:S01]  /*8c90*/  LDL.LU R24, [R1+0x1c] ;  /* 0x00001c0001187983 */ /* 0x000f620000300800 */
[----:B----4-:R-:W-:-:S03]  /*8ca0*/  ISETP.LT.AND P5, PT, R20, c[0x0][0x17c], !P0 ;  /* 0x00005f0014007a0c */ /* 0x010fc600047a1270 */
[----:B------:R-:W4:Y:S01]  /*8cb0*/  LDL.LU R20, [R1+0x18] ;  /* 0x0000180001147983 */ /* 0x000f220000300800 */
[----:B------:R-:W-:Y:S01]  /*8cc0*/  IMAD R21, R3, 0x8, R25 ;  /* 0x0000000803157824 */ /* 0x000fe200078e0219 */
[----:B------:R-:W-:-:S03]  /*8cd0*/  ISETP.LT.AND P4, PT, R37, c[0x0][0x17c], !P0 ;  /* 0x00005f0025007a0c */ /* 0x000fc60004781270 */
[----:B------:R-:W-:Y:S01]  /*8ce0*/  IMAD R25, R3, 0x8, R21 ;  /* 0x0000000803197824 */ /* 0x000fe200078e0215 */
[C---:B------:R-:W-:Y:S01]  /*8cf0*/  LEA R4, P6, R21.reuse, R0, 0x1 ;  /* 0x0000000015047211 */ /* 0x040fe200078c08ff */
[----:B------:R0:W-:Y:S03]  /*8d00*/  @P3 STG.E.U16 [R12.64], R6 ;  /* 0x000000060c003986 */ /* 0x0001e6000c101506 */
[----:B------:R-:W-:Y:S01]  /*8d10*/  LEA.HI.X.SX32 R5, R21, R2, 0x1, P6 ;  /* 0x0000000215057211 */ /* 0x000fe200030f0eff */
[----:B------:R-:W-:Y:S01]  /*8d20*/  IMAD R21, R3, 0x8, R25 ;  /* 0x0000000803157824 */ /* 0x000fe200078e0219 */
[----:B-1----:R-:W-:-:S04]  /*8d30*/  LEA R16, P3, R25, R0, 0x1 ;  /* 0x0000000019107211 */ /* 0x002fc800078608ff */
[----:B------:R-:W-:Y:S01]  /*8d40*/  LEA.HI.X.SX32 R17, R25, R2, 0x1, P3 ;  /* 0x0000000219117211 */ /* 0x000fe200018f0eff */
[----:B------:R-:W-:Y:S01]  /*8d50*/  IMAD R25, R3, 0x8, R21 ;  /* 0x0000000803197824 */ /* 0x000fe200078e0215 */
[C---:B0-----:R-:W-:Y:S01]  /*8d60*/  LEA R8, P6, R21.reuse, R0, 0x1 ;  /* 0x0000000015087211 */ /* 0x041fe200078c08ff */
[----:B------:R0:W-:Y:S01]  /*8d70*/  @P4 STG.E.U16 [R4.64], R18 ;  /* 0x0000001204004986 */ /* 0x0001e2000c101506 */
[----:B------:R-:W-:Y:S02]  /*8d80*/  ISETP.LT.AND P4, PT, R36, c[0x0][0x17c], !P0 ;  /* 0x00005f0024007a0c */ /* 0x000fe40004781270 */
[----:B------:R-:W-:Y:S01]  /*8d90*/  LEA.HI.X.SX32 R9, R21, R2, 0x1, P6 ;  /* 0x0000000215097211 */ /* 0x000fe200030f0eff */
[----:B------:R1:W-:Y:S01]  /*8da0*/  @P1 STG.E.U16 [R16.64], R22 ;  /* 0x0000001610001986 */ /* 0x0003e2000c101506 */
[----:B------:R-:W-:Y:S01]  /*8db0*/  LEA R12, P1, R25, R0, 0x1 ;  /* 0x00000000190c7211 */ /* 0x000fe200078208ff */
[----:B------:R-:W-:Y:S02]  /*8dc0*/  IMAD R21, R3, 0x8, R25 ;  /* 0x0000000803157824 */ /* 0x000fe400078e0219 */
[----:B------:R-:W-:Y:S01]  /*8dd0*/  @P2 STG.E.U16 [R8.64], R26 ;  /* 0x0000001a08002986 */ /* 0x000fe2000c101506 */
[----:B------:R-:W-:Y:S01]  /*8de0*/  LEA.HI.X.SX32 R13, R25, R2, 0x1, P1 ;  /* 0x00000002190d7211 */ /* 0x000fe200008f0eff */
[----:B------:R-:W-:Y:S01]  /*8df0*/  IMAD R25, R3, 0x8, R21 ;  /* 0x0000000803197824 */ /* 0x000fe200078e0215 */
[----:B0-----:R-:W-:-:S02]  /*8e00*/  LEA R4, P6, R21, R0, 0x1 ;  /* 0x0000000015047211 */ /* 0x001fc400078c08ff */
[----:B---3--:R-:W-:Y:S02]  /*8e10*/  ISETP.LT.AND P3, PT, R32, c[0x0][0x17c], !P0 ;  /* 0x00005f0020007a0c */ /* 0x008fe40004761270 */
[----:B------:R-:W3:Y:S01]  /*8e20*/  LDL.LU R32, [R1+0x14] ;  /* 0x0000140001207983 */ /* 0x000ee20000300800 */
[----:B------:R-:W-:Y:S02]  /*8e30*/  LEA.HI.X.SX32 R5, R21, R2, 0x1, P6 ;  /* 0x0000000215057211 */ /* 0x000fe400030f0eff */
[C---:B-1----:R-:W-:Y:S01]  /*8e40*/  LEA R16, P6, R25.reuse, R0, 0x1 ;  /* 0x0000000019107211 */ /* 0x042fe200078c08ff */
[----:B------:R-:W-:Y:S01]  /*8e50*/  @P5 STG.E.U16 [R12.64], R30 ;  /* 0x0000001e0c005986 */ /* 0x000fe2000c101506 */
[----:B------:R-:W-:Y:S02]  /*8e60*/  PRMT R10, R10, 0x7632, R10 ;  /* 0x000076320a0a7816 */ /* 0x000fe4000000000a */
[----:B------:R-:W-:Y:S01]  /*8e70*/  LEA.HI.X.SX32 R17, R25, R2, 0x1, P6 ;  /* 0x0000000219117211 */ /* 0x000fe200030f0eff */
[----:B------:R-:W-:Y:S01]  /*8e80*/  @P4 STG.E.U16 [R4.64], R34 ;  /* 0x0000002204004986 */ /* 0x000fe2000c101506 */
[----:B--2---:R-:W-:-:S03]  /*8e90*/  ISETP.LT.AND P2, PT, R29, c[0x0][0x17c], !P0 ;  /* 0x00005f001d007a0c */ /* 0x004fc60004741270 */
[----:B------:R-:W2:Y:S01]  /*8ea0*/  LDL.LU R29, [R1+0x10] ;  /* 0x00001000011d7983 */ /* 0x000ea20000300800 */
[----:B------:R-:W-:-:S03]  /*8eb0*/  ISETP.LT.AND P5, PT, R28, c[0x0][0x17c], !P0 ;  /* 0x00005f001c007a0c */ /* 0x000fc600047a1270 */
[----:B------:R-:W2:Y:S04]  /*8ec0*/  LDL.LU R28, [R1+0xc] ;  /* 0x00000c00011c7983 */ /* 0x000ea80000300800 */
[----:B------:R0:W-:Y:S01]  /*8ed0*/  @P3 STG.E.U16 [R16.64], R10 ;  /* 0x0000000a10003986 */ /* 0x0001e2000c101506 */
[----:B-----5:R-:W-:-:S03]  /*8ee0*/  ISETP.LT.AND P4, PT, R24, c[0x0][0x17c], !P0 ;  /* 0x00005f0018007a0c */ /* 0x020fc60004781270 */
[----:B------:R-:W5:Y:S01]  /*8ef0*/  LDL.LU R24, [R1+0x8] ;  /* 0x0000080001187983 */ /* 0x000f620000300800 */
[----:B----4-:R-:W-:-:S03]  /*8f00*/  ISETP.LT.AND P3, PT, R20, c[0x0][0x17c], !P0 ;  /* 0x00005f0014007a0c */ /* 0x010fc60004761270 */
[----:B------:R-:W4:Y:S04]  /*8f10*/  LDL.LU R20, [R1+0x4] ;  /* 0x0000040001147983 */ /* 0x000f280000300800 */
[----:B0-----:R-:W4:Y:S01]  /*8f20*/  LDL.LU R10, [R1] ;  /* 0x00000000010a7983 */ /* 0x001f220000300800 */
[----:B------:R-:W-:-:S04]  /*8f30*/  IMAD R9, R3, 0x8, R25 ;  /* 0x0000000803097824 */ /* 0x000fc800078e0219 */
[----:B------:R-:W-:Y:S01]  /*8f40*/  IMAD R21, R3, 0x8, R9 ;  /* 0x0000000803157824 */ /* 0x000fe200078e0209 */
[----:B------:R-:W-:Y:S02]  /*8f50*/  LEA R8, P6, R9, R0, 0x1 ;  /* 0x0000000009087211 */ /* 0x000fe400078c08ff */
[----:B------:R-:W-:Y:S01]  /*8f60*/  ISETP.LT.AND P1, PT, R33, c[0x0][0x17c], !P0 ;  /* 0x00005f0021007a0c */ /* 0x000fe20004721270 */
[----:B------:R-:W-:Y:S01]  /*8f70*/  IMAD R5, R3, 0x8, R21 ;  /* 0x0000000803057824 */ /* 0x000fe200078e0215 */
[----:B------:R-:W-:Y:S02]  /*8f80*/  LEA.HI.X.SX32 R9, R9, R2, 0x1, P6 ;  /* 0x0000000209097211 */ /* 0x000fe400030f0eff */
[----:B------:R-:W-:Y:S01]  /*8f90*/  LEA R12, P6, R21, R0, 0x1 ;  /* 0x00000000150c7211 */ /* 0x000fe200078c08ff */
[----:B------:R-:W-:-:S03]  /*8fa0*/  IMAD R17, R3, 0x8, R5 ;  /* 0x0000000803117824 */ /* 0x000fc600078e0205 */
[----:B------:R-:W-:Y:S02]  /*8fb0*/  LEA.HI.X.SX32 R13, R21, R2, 0x1, P6 ;  /* 0x00000002150d7211 */ /* 0x000fe400030f0eff */
[----:B------:R-:W-:Y:S02]  /*8fc0*/  LEA R4, P6, R5, R0, 0x1 ;  /* 0x0000000005047211 */ /* 0x000fe400078c08ff */
[----:B------:R-:W-:Y:S01]  /*8fd0*/  PRMT R14, R14, 0x7632, R14 ;  /* 0x000076320e0e7816 */ /* 0x000fe2000000000e */
[----:B------:R-:W-:Y:S01]  /*8fe0*/  IMAD R21, R3, 0x8, R17 ;  /* 0x0000000803157824 */ /* 0x000fe200078e0211 */
[----:B------:R-:W-:Y:S02]  /*8ff0*/  PRMT R6, R6, 0x7632, R6 ;  /* 0x0000763206067816 */ /* 0x000fe40000000006 */
[----:B------:R-:W-:Y:S02]  /*9000*/  LEA.HI.X.SX32 R5, R5, R2, 0x1, P6 ;  /* 0x0000000205057211 */ /* 0x000fe400030f0eff */
[----:B------:R-:W-:Y:S01]  /*9010*/  LEA R16, P6, R17, R0, 0x1 ;  /* 0x0000000011107211 */ /* 0x000fe200078c08ff */
[----:B------:R0:W-:Y:S01]  /*9020*/  @P1 STG.E.U16 [R8.64], R14 ;  /* 0x0000000e08001986 */ /* 0x0001e2000c101506 */
[----:B------:R-:W-:-:S02]  /*9030*/  PRMT R18, R18, 0x7632, R18 ;  /* 0x0000763212127816 */ /* 0x000fc40000000012 */
[----:B------:R-:W-:Y:S01]  /*9040*/  LEA.HI.X.SX32 R17, R17, R2, 0x1, P6 ;  /* 0x0000000211117211 */ /* 0x000fe200030f0eff */
[----:B------:R1:W-:Y:S04]  /*9050*/  @P2 STG.E.U16 [R12.64], R6 ;  /* 0x000000060c002986 */ /* 0x0003e8000c101506 */
[----:B------:R3:W-:Y:S01]  /*9060*/  @P5 STG.E.U16 [R4.64], R18 ;  /* 0x0000001204005986 */ /* 0x0007e2000c101506 */
[----:B0-----:R-:W-:Y:S01]  /*9070*/  LEA R8, P6, R21, R0, 0x1 ;  /* 0x0000000015087211 */ /* 0x001fe200078c08ff */
[----:B-1----:R-:W-:-:S03]  /*9080*/  IMAD R13, R3, 0x8, R21 ;  /* 0x00000008030d7824 */ /* 0x002fc600078e0215 */
[----:B------:R-:W-:Y:S01]  /*9090*/  LEA.HI.X.SX32 R9, R21, R2, 0x1, P6 ;  /* 0x0000000215097211 */ /* 0x000fe200030f0eff */
[----:B---3--:R-:W-:Y:S01]  /*90a0*/  IMAD R5, R3, 0x8, R13 ;  /* 0x0000000803057824 */ /* 0x008fe200078e020d */
[----:B------:R-:W-:Y:S02]  /*90b0*/  LEA R12, P6, R13, R0, 0x1 ;  /* 0x000000000d0c7211 */ /* 0x000fe400078c08ff */
[----:B------:R-:W-:Y:S01]  /*90c0*/  PRMT R22, R22, 0x7632, R22 ;  /* 0x0000763216167816 */ /* 0x000fe20000000016 */
[----:B------:R-:W-:Y:S01]  /*90d0*/  IMAD R21, R3, 0x8, R5 ;  /* 0x0000000803157824 */ /* 0x000fe200078e0205 */
[----:B------:R-:W-:Y:S02]  /*90e0*/  PRMT R26, R26, 0x7632, R26 ;  /* 0x000076321a1a7816 */ /* 0x000fe4000000001a */
[----:B------:R-:W-:Y:S02]  /*90f0*/  LEA.HI.X.SX32 R13, R13, R2, 0x1, P6 ;  /* 0x000000020d0d7211 */ /* 0x000fe400030f0eff */
[----:B------:R-:W-:-:S02]  /*9100*/  LEA R4, P6, R5, R0, 0x1 ;  /* 0x0000000005047211 */ /* 0x000fc400078c08ff */
[----:B------:R-:W-:Y:S01]  /*9110*/  ISETP.LT.AND P1, PT, R32, c[0x0][0x17c], !P0 ;  /* 0x00005f0020007a0c */ /* 0x000fe20004721270 */
[----:B------:R0:W-:Y:S01]  /*9120*/  @P4 STG.E.U16 [R16.64], R22 ;  /* 0x0000001610004986 */ /* 0x0001e2000c101506 */
[----:B------:R-:W-:-:S03]  /*9130*/  LEA.HI.X.SX32 R5, R5, R2, 0x1, P6 ;  /* 0x0000000205057211 */ /* 0x000fc600030f0eff */
[----:B------:R1:W-:Y:S01]  /*9140*/  @P3 STG.E.U16 [R8.64], R26 ;  /* 0x0000001a08003986 */ /* 0x0003e2000c101506 */
[----:B--2---:R-:W-:Y:S02]  /*9150*/  ISETP.LT.AND P2, PT, R29, c[0x0][0x17c], !P0 ;  /* 0x00005f001d007a0c */ /* 0x004fe40004741270 */
[----:B------:R-:W-:Y:S02]  /*9160*/  PRMT R6, R30, 0x7632, R6 ;  /* 0x000076321e067816 */ /* 0x000fe40000000006 */
[----:B0-----:R-:W-:Y:S01]  /*9170*/  LEA R16, P6, R21, R0, 0x1 ;  /* 0x0000000015107211 */ /* 0x001fe200078c08ff */
[----:B-1----:R-:W-:-:S03]  /*9180*/  IMAD R9, R3, 0x8, R21 ;  /* 0x0000000803097824 */ /* 0x002fc600078e0215 */
[----:B------:R-:W-:Y:S02]  /*9190*/  LEA.HI.X.SX32 R17, R21, R2, 0x1, P6 ;  /* 0x0000000215117211 */ /* 0x000fe400030f0eff */
[----:B------:R-:W-:Y:S01]  /*91a0*/  ISETP.LT.AND P5, PT, R28, c[0x0][0x17c], !P0 ;  /* 0x00005f001c007a0c */ /* 0x000fe200047a1270 */
[----:B------:R-:W-:Y:S01]  /*91b0*/  IMAD R21, R3, 0x8, R9 ;  /* 0x0000000803157824 */ /* 0x000fe200078e0209 */
[----:B------:R-:W-:Y:S01]  /*91c0*/  LEA R8, P6, R9, R0, 0x1 ;  /* 0x0000000009087211 */ /* 0x000fe200078c08ff */
[----:B------:R0:W-:Y:S01]  /*91d0*/  @P1 STG.E.U16 [R12.64], R6 ;  /* 0x000000060c001986 */ /* 0x0001e2000c101506 */
[----:B------:R-:W-:Y:S01]  /*91e0*/  PRMT R34, R34, 0x7632, R34 ;  /* 0x0000763222227816 */ /* 0x000fe20000000022 */
[----:B------:R-:W-:Y:S01]  /*91f0*/  IMAD R25, R3, 0x8, R21 ;  /* 0x0000000803197824 */ /* 0x000fe200078e0215 */
[----:B------:R-:W-:-:S03]  /*9200*/  LEA.HI.X.SX32 R9, R9, R2, 0x1, P6 ;  /* 0x0000000209097211 */ /* 0x000fc600030f0eff */
[----:B------:R1:W-:Y:S01]  /*9210*/  @P2 STG.E.U16 [R4.64], R34 ;  /* 0x0000002204002986 */ /* 0x0003e2000c101506 */
[----:B0-----:R-:W-:-:S04]  /*9220*/  LEA R12, P6, R21, R0, 0x1 ;  /* 0x00000000150c7211 */ /* 0x001fc800078c08ff */
[----:B------:R-:W-:Y:S01]  /*9230*/  LEA.HI.X.SX32 R13, R21, R2, 0x1, P6 ;  /* 0x00000002150d7211 */ /* 0x000fe200030f0eff */
[----:B------:R-:W-:Y:S01]  /*9240*/  IMAD R21, R3, 0x8, R25 ;  /* 0x0000000803157824 */ /* 0x000fe200078e0219 */
[C---:B-1----:R-:W-:Y:S01]  /*9250*/  LEA R4, P6, R25.reuse, R0, 0x1 ;  /* 0x0000000019047211 */ /* 0x042fe200078c08ff */
[----:B------:R0:W-:Y:S03]  /*9260*/  @P5 STG.E.U16 [R16.64], R11 ;  /* 0x0000000b10005986 */ /* 0x0001e6000c101506 */
[----:B------:R-:W-:Y:S01]  /*9270*/  LEA.HI.X.SX32 R5, R25, R2, 0x1, P6 ;  /* 0x0000000219057211 */ /* 0x000fe200030f0eff */
[----:B------:R-:W-:Y:S01]  /*9280*/  IMAD R25, R3, 0x8, R21 ;  /* 0x0000000803197824 */ /* 0x000fe200078e0215 */
[----:B------:R-:W-:Y:S02]  /*9290*/  ISETP.LT.AND P2, PT, R252, c[0x0][0x17c], !P0 ;  /* 0x00005f00fc007a0c */ /* 0x000fe40004741270 */
[----:B0-----:R-:W-:-:S04]  /*92a0*/  LEA R16, P6, R21, R0, 0x1 ;  /* 0x0000000015107211 */ /* 0x001fc800078c08ff */
[----:B------:R-:W-:Y:S01]  /*92b0*/  LEA.HI.X.SX32 R17, R21, R2, 0x1, P6 ;  /* 0x0000000215117211 */ /* 0x000fe200030f0eff */
[----:B------:R-:W-:Y:S01]  /*92c0*/  IMAD R21, R3, 0x8, R25 ;  /* 0x0000000803157824 */ /* 0x000fe200078e0219 */
[----:B------:R-:W-:Y:S02]  /*92d0*/  ISETP.LT.AND P5, PT, R251, c[0x0][0x17c], !P0 ;  /* 0x00005f00fb007a0c */ /* 0x000fe400047a1270 */
[----:B------:R-:W-:Y:S02]  /*92e0*/  PRMT R6, R15, 0x7632, R6 ;  /* 0x000076320f067816 */ /* 0x000fe40000000006 */
[----:B-----5:R-:W-:Y:S02]  /*92f0*/  ISETP.LT.AND P4, PT, R24, c[0x0][0x17c], !P0 ;  /* 0x00005f0018007a0c */ /* 0x020fe40004781270 */
[----:B----4-:R-:W-:Y:S02]  /*9300*/  ISETP.LT.AND P3, PT, R20, c[0x0][0x17c], !P0 ;  /* 0x00005f0014007a0c */ /* 0x010fe40004761270 */
[----:B------:R-:W-:-:S09]  /*9310*/  ISETP.LT.AND P1, PT, R10, c[0x0][0x17c], !P0 ;  /* 0x00005f000a007a0c */ /* 0x000fd20004721270 */
[----:B------:R0:W-:Y:S04]  /*9320*/  @P4 STG.E.U16 [R8.64], R15 ;  /* 0x0000000f08004986 */ /* 0x0001e8000c101506 */
[----:B------:R1:W-:Y:S01]  /*9330*/  @P3 STG.E.U16 [R12.64], R7 ;  /* 0x000000070c003986 */ /* 0x0003e2000c101506 */
[----:B0-----:R-:W-:-:S04]  /*9340*/  LEA R8, P6, R25, R0, 0x1 ;  /* 0x0000000019087211 */ /* 0x001fc800078c08ff */
[----:B------:R-:W-:Y:S01]  /*9350*/  LEA.HI.X.SX32 R9, R25, R2, 0x1, P6 ;  /* 0x0000000219097211 */ /* 0x000fe200030f0eff */
[----:B------:R-:W-:Y:S01]  /*9360*/  IMAD R25, R3, 0x8, R21 ;  /* 0x0000000803197824 */ /* 0x000fe200078e0215 */
[----:B-1----:R-:W-:Y:S01]  /*9370*/  LEA R12, P6, R21, R0, 0x1 ;  /* 0x00000000150c7211 */ /* 0x002fe200078c08ff */
[----:B------:R0:W-:Y:S01]  /*9380*/  @P1 STG.E.U16 [R4.64], R19 ;  /* 0x0000001304001986 */ /* 0x0001e2000c101506 */
[----:B------:R-:W-:Y:S02]  /*9390*/  ISETP.LT.AND P4, PT, R250, c[0x0][0x17c], !P0 ;  /* 0x00005f00fa007a0c */ /* 0x000fe40004781270 */
[----:B------:R-:W-:Y:S02]  /*93a0*/  ISETP.LT.AND P3, PT, R249, c[0x0][0x17c], !P0 ;  /* 0x00005f00f9007a0c */ /* 0x000fe40004761270 */
[----:B------:R-:W-:Y:S01]  /*93b0*/  LEA.HI.X.SX32 R13, R21, R2, 0x1, P6 ;  /* 0x00000002150d7211 */ /* 0x000fe200030f0eff */
[----:B------:R-:W-:Y:S01]  /*93c0*/  IMAD R21, R3, 0x8, R25 ;  /* 0x0000000803157824 */ /* 0x000fe200078e0219 */
[----:B------:R1:W-:Y:S01]  /*93d0*/  @P2 STG.E.U16 [R16.64], R23 ;  /* 0x0000001710002986 */ /* 0x0003e2000c101506 */
[----:B0-----:R-:W-:-:S04]  /*93e0*/  LEA R4, P6, R25, R0, 0x1 ;  /* 0x0000000019047211 */ /* 0x001fc800078c08ff */
[----:B------:R-:W-:Y:S01]  /*93f0*/  LEA.HI.X.SX32 R5, R25, R2, 0x1, P6 ;  /* 0x0000000219057211 */ /* 0x000fe200030f0eff */
[----:B------:R-:W-:Y:S01]  /*9400*/  IMAD R25, R3, 0x8, R21 ;  /* 0x0000000803197824 */ /* 0x000fe200078e0215 */
[C---:B-1----:R-:W-:Y:S02]  /*9410*/  LEA R16, P6, R21.reuse, R0, 0x1 ;  /* 0x0000000015107211 */ /* 0x042fe400078c08ff */
[----:B------:R-:W-:Y:S01]  /*9420*/  ISETP.LT.AND P1, PT, R248, c[0x0][0x17c], !P0 ;  /* 0x00005f00f8007a0c */ /* 0x000fe20004721270 */
[----:B------:R0:W-:Y:S01]  /*9430*/  @P5 STG.E.U16 [R8.64], R27 ;  /* 0x0000001b08005986 */ /* 0x0001e2000c101506 */
[----:B------:R-:W-:Y:S01]  /*9440*/  LEA.HI.X.SX32 R17, R21, R2, 0x1, P6 ;  /* 0x0000000215117211 */ /* 0x000fe200030f0eff */
[----:B------:R-:W-:Y:S02]  /*9450*/  IMAD R21, R3, 0x8, R25 ;  /* 0x0000000803157824 */ /* 0x000fe400078e0219 */
[----:B------:R-:W-:Y:S04]  /*9460*/  @P4 STG.E.U16 [R12.64], R31 ;  /* 0x0000001f0c004986 */ /* 0x000fe8000c101506 */
[----:B------:R1:W-:Y:S01]  /*9470*/  @P3 STG.E.U16 [R4.64], R35 ;  /* 0x0000002304003986 */ /* 0x0003e2000c101506 */
[----:B------:R-:W-:-:S02]  /*9480*/  ISETP.LT.AND P2, PT, R247, c[0x0][0x17c], !P0 ;  /* 0x00005f00f7007a0c */ /* 0x000fc40004741270 */
[----:B0-----:R-:W-:Y:S02]  /*9490*/  LEA R8, P6, R25, R0, 0x1 ;  /* 0x0000000019087211 */ /* 0x001fe400078c08ff */
[----:B-1----:R-:W-:Y:S01]  /*94a0*/  PRMT R5, R11, 0x7632, R5 ;  /* 0x000076320b057816 */ /* 0x002fe20000000005 */
[----:B------:R-:W-:-:S04]  /*94b0*/  IMAD R11, R3, 0x8, R21 ;  /* 0x00000008030b7824 */ /* 0x000fc800078e0215 */
[----:B------:R-:W-:Y:S01]  /*94c0*/  IMAD R13, R3, 0x8, R11 ;  /* 0x00000008030d7824 */ /* 0x000fe200078e020b */
[----:B------:R0:W-:Y:S01]  /*94d0*/  @P1 STG.E.U16 [R16.64], R5 ;  /* 0x0000000510001986 */ /* 0x0001e2000c101506 */
[----:B------:R-:W-:Y:S02]  /*94e0*/  LEA R4, P1, R21, R0, 0x1 ;  /* 0x0000000015047211 */ /* 0x000fe400078208ff */
[----:B------:R-:W-:Y:S01]  /*94f0*/  IMAD R15, R3, 0x8, R13 ;  /* 0x00000008030f7824 */ /* 0x000fe200078e020d */
[----:B------:R-:W-:Y:S02]  /*9500*/  LEA.HI.X.SX32 R9, R25, R2, 0x1, P6 ;  /* 0x0000000219097211 */ /* 0x000fe400030f0eff */
[----:B------:R-:W-:Y:S02]  /*9510*/  LEA R12, P6, R13, R0, 0x1 ;  /* 0x000000000d0c7211 */ /* 0x000fe400078c08ff */
[-C--:B0-----:R-:W-:Y:S01]  /*9520*/  LEA.HI.X.SX32 R5, R21, R2.reuse, 0x1, P1 ;  /* 0x0000000215057211 */ /* 0x081fe200008f0eff */
[----:B------:R-:W-:Y:S01]  /*9530*/  IMAD R21, R3, 0x8, R15 ;  /* 0x0000000803157824 */ /* 0x000fe200078e020f */
[----:B------:R0:W-:Y:S01]  /*9540*/  @P2 STG.E.U16 [R8.64], R6 ;  /* 0x0000000608002986 */ /* 0x0001e2000c101506 */
[----:B------:R-:W-:-:S02]  /*9550*/  LEA.HI.X.SX32 R13, R13, R2, 0x1, P6 ;  /* 0x000000020d0d7211 */ /* 0x000fc400030f0eff */
[-C--:B------:R-:W-:Y:S01]  /*9560*/  LEA R10, P2, R11, R0.reuse, 0x1 ;  /* 0x000000000b0a7211 */ /* 0x080fe200078408ff */
[----:B------:R-:W-:Y:S01]  /*9570*/  IMAD R3, R3, 0x8, R21 ;  /* 0x0000000803037824 */ /* 0x000fe200078e0215 */
[-C--:B------:R-:W-:Y:S02]  /*9580*/  LEA R14, P6, R15, R0.reuse, 0x1 ;  /* 0x000000000f0e7211 */ /* 0x080fe400078c08ff */
[----:B------:R-:W-:Y:S02]  /*9590*/  ISETP.LT.AND P5, PT, R246, c[0x0][0x17c], !P0 ;  /* 0x00005f00f6007a0c */ /* 0x000fe400047a1270 */
[----:B------:R-:W-:Y:S02]  /*95a0*/  ISETP.LT.AND P4, PT, R245, c[0x0][0x17c], !P0 ;  /* 0x00005f00f5007a0c */ /* 0x000fe40004781270 */
[----:B0-----:R-:W-:Y:S02]  /*95b0*/  LEA R8, P1, R21, R0, 0x1 ;  /* 0x0000000015087211 */ /* 0x001fe400078208ff */
[----:B------:R-:W-:-:S02]  /*95c0*/  ISETP.LT.AND P3, PT, R244, c[0x0][0x17c], !P0 ;  /* 0x00005f00f4007a0c */ /* 0x000fc40004761270 */
[-C--:B------:R-:W-:Y:S02]  /*95d0*/  LEA.HI.X.SX32 R11, R11, R2.reuse, 0x1, P2 ;  /* 0x000000020b0b7211 */ /* 0x080fe400010f0eff */
[----:B------:R-:W-:Y:S02]  /*95e0*/  LEA.HI.X.SX32 R15, R15, R2, 0x1, P6 ;  /* 0x000000020f0f7211 */ /* 0x000fe400030f0eff */
[----:B------:R-:W-:Y:S02]  /*95f0*/  ISETP.LT.AND P2, PT, R243, c[0x0][0x17c], !P0 ;  /* 0x00005f00f3007a0c */ /* 0x000fe40004741270 */
[----:B------:R-:W-:Y:S02]  /*9600*/  LEA R16, P6, R3, R0, 0x1 ;  /* 0x0000000003107211 */ /* 0x000fe400078c08ff */
[----:B------:R-:W-:Y:S02]  /*9610*/  LEA.HI.X.SX32 R9, R21, R2, 0x1, P1 ;  /* 0x0000000215097211 */ /* 0x000fe400008f0eff */
[----:B------:R-:W-:-:S02]  /*9620*/  ISETP.LT.AND P1, PT, R242, c[0x0][0x17c], !P0 ;  /* 0x00005f00f2007a0c */ /* 0x000fc40004721270 */
[----:B------:R-:W-:Y:S02]  /*9630*/  ISETP.LT.AND P0, PT, R241, c[0x0][0x17c], !P0 ;  /* 0x00005f00f1007a0c */ /* 0x000fe40004701270 */
[----:B------:R-:W-:Y:S02]  /*9640*/  LEA.HI.X.SX32 R17, R3, R2, 0x1, P6 ;  /* 0x0000000203117211 */ /* 0x000fe400030f0eff */
[----:B------:R-:W-:Y:S02]  /*9650*/  PRMT R2, R7, 0x7632, R2 ;  /* 0x0000763207027816 */ /* 0x000fe40000000002 */
[----:B------:R-:W-:Y:S02]  /*9660*/  PRMT R19, R19, 0x7632, R19 ;  /* 0x0000763213137816 */ /* 0x000fe40000000013 */
[----:B------:R-:W-:Y:S02]  /*9670*/  PRMT R6, R23, 0x7632, R6 ;  /* 0x0000763217067816 */ /* 0x000fe40000000006 */
[----:B------:R-:W-:Y:S01]  /*9680*/  PRMT R7, R27, 0x7632, R7 ;  /* 0x000076321b077816 */ /* 0x000fe20000000007 */
[----:B------:R0:W-:Y:S01]  /*9690*/  @P5 STG.E.U16 [R4.64], R2 ;  /* 0x0000000204005986 */ /* 0x0001e2000c101506 */
[----:B------:R-:W-:-:S03]  /*96a0*/  PRMT R31, R31, 0x7632, R31 ;  /* 0x000076321f1f7816 */ /* 0x000fc6000000001f */
[----:B------:R0:W-:Y:S04]  /*96b0*/  @P4 STG.E.U16 [R10.64], R19 ;  /* 0x000000130a004986 */ /* 0x0001e8000c101506 */
[----:B------:R0:W-:Y:S04]  /*96c0*/  @P3 STG.E.U16 [R12.64], R6 ;  /* 0x000000060c003986 */ /* 0x0001e8000c101506 */
[----:B------:R0:W-:Y:S04]  /*96d0*/  @P2 STG.E.U16 [R14.64], R7 ;  /* 0x000000070e002986 */ /* 0x0001e8000c101506 */
[----:B------:R0:W-:Y:S01]  /*96e0*/  @P1 STG.E.U16 [R8.64], R31 ;  /* 0x0000001f08001986 */ /* 0x0001e2000c101506 */
[----:B------:R-:W-:Y:S05]  /*96f0*/  @!P0 EXIT ;  /* 0x000000000000894d */ /* 0x000fea0003800000 */
[----:B0-----:R-:W-:-:S05]  /*9700*/  PRMT R8, R35, 0x7632, R8 ;  /* 0x0000763223087816 */ /* 0x001fca0000000008 */
[----:B------:R-:W-:Y:S01]  /*9710*/  STG.E.U16 [R16.64], R8 ;  /* 0x0000000810007986 */ /* 0x000fe2000c101506 */
[----:B------:R-:W-:Y:S05]  /*9720*/  EXIT ;  /* 0x000000000000794d */ /* 0x000fea0003800000 */
.L_x_4:
[----:B------:R-:W-:-:S00]  /*9730*/  BRA `(.L_x_4) ;  /* 0xfffffff000007947 */ /* 0x000fc0000383ffff */
[----:B------:R-:W-:-:S00]  /*9740*/  NOP ;  /* 0x0000000000007918 */ /* 0x000fc00000000000 */
        /* <DEDUP_REMOVED lines=11> */
.L_x_5:


//--------------------- .nv.shared.matmul_kernel  --------------------------
	.section	.nv.shared.matmul_kernel,"aw",@nobits
	.sectionflags	@""
	.align	16
